// auto-generated by cutlass_sweep.gemm — config: {"arch": "sm_90", "cluster_m": 1, "cluster_n": 1, "dtype": "bf16", "dtype_b": "bf16", "layout": "nt", "stages": 0, "tile_k": 64, "tile_m": 64, "tile_n": 128}
#include "cutlass/cutlass.h"
#include "cutlass/gemm/collective/collective_builder.hpp"
#include "cutlass/gemm/device/gemm_universal_adapter.h"
#include "cutlass/gemm/kernel/gemm_universal.hpp"
#include "cutlass/epilogue/collective/collective_builder.hpp"

using ElemA = cutlass::bfloat16_t;
using ElemB = cutlass::bfloat16_t;
using ElemCD = cutlass::bfloat16_t;
using Acc  = float;
using TileShape    = cute::Shape<cute::_64, cute::_128, cute::_64>;
using ClusterShape = cute::Shape<cute::_1, cute::_1, cute::_1>;

using CollectiveEpilogue = typename cutlass::epilogue::collective::CollectiveBuilder<
    cutlass::arch::Sm90, cutlass::arch::OpClassTensorOp,
    TileShape, ClusterShape,
    cutlass::epilogue::collective::EpilogueTileAuto,
    Acc, Acc,
    ElemCD, cutlass::layout::RowMajor, 128 / cutlass::sizeof_bits<ElemCD>::value,
    ElemCD, cutlass::layout::RowMajor, 128 / cutlass::sizeof_bits<ElemCD>::value,
    cutlass::epilogue::collective::EpilogueScheduleAuto
  >::CollectiveOp;

using CollectiveMainloop = typename cutlass::gemm::collective::CollectiveBuilder<
    cutlass::arch::Sm90, cutlass::arch::OpClassTensorOp,
    ElemA, cutlass::layout::RowMajor, 128 / cutlass::sizeof_bits<ElemA>::value,
    ElemB, cutlass::layout::ColumnMajor, 128 / cutlass::sizeof_bits<ElemB>::value,
    Acc,
    TileShape, ClusterShape,
    cutlass::gemm::collective::StageCountAutoCarveout<static_cast<int>(sizeof(typename CollectiveEpilogue::SharedStorage))>,
    cutlass::gemm::collective::KernelScheduleAuto
  >::CollectiveOp;

using GemmKernel = cutlass::gemm::kernel::GemmUniversal<
    cute::Shape<int,int,int,int>,
    CollectiveMainloop,
    CollectiveEpilogue
>;
using Gemm = cutlass::gemm::device::GemmUniversalAdapter<GemmKernel>;

// Force the device kernel symbol into the cubin without needing a host main.
auto* _anchor = &cutlass::device_kernel<GemmKernel>;


// ===== COMPILED SASS (sm_90a) =====

	.target	sm_90a

	.elftype	@"ET_EXEC"


//--------------------- .note.nv.tkinfo           --------------------------
	.section	.note.nv.tkinfo,"",@"SHT_NOTE"
	.sectionflags	@"SHF_NOTE_NV_TKINFO"
	.tkinfo
        /*0018*/ 	.word	0x00000002
        /*0030*/ 	.string	""
        /*0030*/ 	.string	"ptxas"
        /*0030*/ 	.string	"Cuda compilation tools, release 13.0, V13.0.88"
        /*0030*/ 	.string	"Build cuda_13.0.r13.0/compiler.36424714_0"
        /*0030*/ 	.string	"-arch sm_90a -m 64 "



//--------------------- .note.nv.cuinfo           --------------------------
	.section	.note.nv.cuinfo,"",@"SHT_NOTE"
	.sectionflags	@"SHF_NOTE_NV_CUINFO"
        /*0018*/ 	.short	0x0002
        /*001a*/ 	.short	0x005a
        /*001c*/ 	.short	0x0082
	.zero		2


//--------------------- .nv.info                  --------------------------
	.section	.nv.info,"",@"SHT_CUDA_INFO"
	.align	4


	//----- nvinfo : EIATTR_REGCOUNT
	.align		4
        /*0000*/ 	.byte	0x04, 0x2f
        /*0002*/ 	.short	(.L_15 - .L_14)
	.align		4
.L_14:
        /*0004*/ 	.word	index@(_ZN7cutlass13device_kernelINS_4gemm6kernel13GemmUniversalIN4cute5tupleIJiiiiEEENS1_10collective13CollectiveMmaINS1_34MainloopSm90TmaGmmaWarpSpecializedILi9ENS5_IJNS4_1CILi1EEESB_SB_EEENS1_32KernelTmaWarpSpecializedPingpongEEENS5_IJNSA_ILi64EEENSA_ILi128EEESF_EEENS_10bfloat16_tENS5_IJlSB_lEEESI_SJ_NS4_8TiledMMAINS4_8MMA_AtomIJNS4_4SM904GMMA28MMA_64x128x16_F32BF16BF16_SSILNSN_5MajorE0ELSP_0ELNSN_7ScaleInE1ELSQ_1EEEEEENS4_6LayoutISC_NS5_IJNSA_ILi0EEESU_SU_EEEEENS5_IJNS4_10UnderscoreESX_SX_EEEEENS4_13SM90_TMA_LOADENS4_14ComposedLayoutINS4_7SwizzleILi3ELi4ELi3EEENS4_18smem_ptr_flag_bitsILi16EEENST_INS5_IJNSA_ILi8EEESF_EEENS5_IJSF_SB_EEEEEEEvNS4_8identityES10_S1A_vS1B_EENS_8epilogue10collective6detail29Sm90TmaWarpSpecializedAdapterINS1E_15DefaultEpilogueISI_SJ_SJ_NS1D_6thread17LinearCombinationISI_Li1EffLNS1I_9ScaleType4KindE0ELNS_15FloatRoundStyleE2ESI_EENS1_15EpilogueDefaultEEEEEvvEEEEvNT_6ParamsE)
        /*0008*/ 	.word	0x000000a8


	//----- nvinfo : EIATTR_FRAME_SIZE
	.align		4
.L_15:
        /*000c*/ 	.byte	0x04, 0x11
        /*000e*/ 	.short	(.L_17 - .L_16)
	.align		4
.L_16:
        /*0010*/ 	.word	index@(_ZN7cutlass13device_kernelINS_4gemm6kernel13GemmUniversalIN4cute5tupleIJiiiiEEENS1_10collective13CollectiveMmaINS1_34MainloopSm90TmaGmmaWarpSpecializedILi9ENS5_IJNS4_1CILi1EEESB_SB_EEENS1_32KernelTmaWarpSpecializedPingpongEEENS5_IJNSA_ILi64EEENSA_ILi128EEESF_EEENS_10bfloat16_tENS5_IJlSB_lEEESI_SJ_NS4_8TiledMMAINS4_8MMA_AtomIJNS4_4SM904GMMA28MMA_64x128x16_F32BF16BF16_SSILNSN_5MajorE0ELSP_0ELNSN_7ScaleInE1ELSQ_1EEEEEENS4_6LayoutISC_NS5_IJNSA_ILi0EEESU_SU_EEEEENS5_IJNS4_10UnderscoreESX_SX_EEEEENS4_13SM90_TMA_LOADENS4_14ComposedLayoutINS4_7SwizzleILi3ELi4ELi3EEENS4_18smem_ptr_flag_bitsILi16EEENST_INS5_IJNSA_ILi8EEESF_EEENS5_IJSF_SB_EEEEEEEvNS4_8identityES10_S1A_vS1B_EENS_8epilogue10collective6detail29Sm90TmaWarpSpecializedAdapterINS1E_15DefaultEpilogueISI_SJ_SJ_NS1D_6thread17LinearCombinationISI_Li1EffLNS1I_9ScaleType4KindE0ELNS_15FloatRoundStyleE2ESI_EENS1_15EpilogueDefaultEEEEEvvEEEEvNT_6ParamsE)
        /*0014*/ 	.word	0x00000008


	//----- nvinfo : EIATTR_MIN_STACK_SIZE
	.align		4
.L_17:
        /*0018*/ 	.byte	0x04, 0x12
        /*001a*/ 	.short	(.L_19 - .L_18)
	.align		4
.L_18:
        /*001c*/ 	.word	index@(_ZN7cutlass13device_kernelINS_4gemm6kernel13GemmUniversalIN4cute5tupleIJiiiiEEENS1_10collective13CollectiveMmaINS1_34MainloopSm90TmaGmmaWarpSpecializedILi9ENS5_IJNS4_1CILi1EEESB_SB_EEENS1_32KernelTmaWarpSpecializedPingpongEEENS5_IJNSA_ILi64EEENSA_ILi128EEESF_EEENS_10bfloat16_tENS5_IJlSB_lEEESI_SJ_NS4_8TiledMMAINS4_8MMA_AtomIJNS4_4SM904GMMA28MMA_64x128x16_F32BF16BF16_SSILNSN_5MajorE0ELSP_0ELNSN_7ScaleInE1ELSQ_1EEEEEENS4_6LayoutISC_NS5_IJNSA_ILi0EEESU_SU_EEEEENS5_IJNS4_10UnderscoreESX_SX_EEEEENS4_13SM90_TMA_LOADENS4_14ComposedLayoutINS4_7SwizzleILi3ELi4ELi3EEENS4_18smem_ptr_flag_bitsILi16EEENST_INS5_IJNSA_ILi8EEESF_EEENS5_IJSF_SB_EEEEEEEvNS4_8identityES10_S1A_vS1B_EENS_8epilogue10collective6detail29Sm90TmaWarpSpecializedAdapterINS1E_15DefaultEpilogueISI_SJ_SJ_NS1D_6thread17LinearCombinationISI_Li1EffLNS1I_9ScaleType4KindE0ELNS_15FloatRoundStyleE2ESI_EENS1_15EpilogueDefaultEEEEEvvEEEEvNT_6ParamsE)
        /*0020*/ 	.word	0x00000008
.L_19:


//--------------------- .nv.compat                --------------------------
	.section	.nv.compat,"",@"SHT_CUDA_COMPAT_INFO"
	.align	4
        /*0000*/ 	.byte	0x02, 0x09, 0x01, 0x00, 0x02, 0x02, 0x04, 0x00, 0x02, 0x05, 0x05, 0x00, 0x03, 0x07, 0x01, 0x01
        /*0010*/ 	.byte	0x02, 0x03, 0x01, 0x00, 0x02, 0x06, 0x01, 0x00, 0x04, 0x0b, 0x08, 0x00, 0x00, 0x00, 0x00, 0x00
        /*0020*/ 	.byte	0x00, 0x00, 0x00, 0x00


//--------------------- .nv.info._ZN7cutlass13device_kernelINS_4gemm6kernel13GemmUniversalIN4cute5tupleIJiiiiEEENS1_10collective13CollectiveMmaINS1_34MainloopSm90TmaGmmaWarpSpecializedILi9ENS5_IJNS4_1CILi1EEESB_SB_EEENS1_32KernelTmaWarpSpecializedPingpongEEENS5_IJNSA_ILi64EEENSA_ILi128EEESF_EEENS_10bfloat16_tENS5_IJlSB_lEEESI_SJ_NS4_8TiledMMAINS4_8MMA_AtomIJNS4_4SM904GMMA28MMA_64x128x16_F32BF16BF16_SSILNSN_5MajorE0ELSP_0ELNSN_7ScaleInE1ELSQ_1EEEEEENS4_6LayoutISC_NS5_IJNSA_ILi0EEESU_SU_EEEEENS5_IJNS4_10UnderscoreESX_SX_EEEEENS4_13SM90_TMA_LOADENS4_14ComposedLayoutINS4_7SwizzleILi3ELi4ELi3EEENS4_18smem_ptr_flag_bitsILi16EEENST_INS5_IJNSA_ILi8EEESF_EEENS5_IJSF_SB_EEEEEEEvNS4_8identityES10_S1A_vS1B_EENS_8epilogue10collective6detail29Sm90TmaWarpSpecializedAdapterINS1E_15DefaultEpilogueISI_SJ_SJ_NS1D_6thread17LinearCombinationISI_Li1EffLNS1I_9ScaleType4KindE0ELNS_15FloatRoundStyleE2ESI_EENS1_15EpilogueDefaultEEEEEvvEEEEvNT_6ParamsE --------------------------
	.section	.nv.info._ZN7cutlass13device_kernelINS_4gemm6kernel13GemmUniversalIN4cute5tupleIJiiiiEEENS1_10collective13CollectiveMmaINS1_34MainloopSm90TmaGmmaWarpSpecializedILi9ENS5_IJNS4_1CILi1EEESB_SB_EEENS1_32KernelTmaWarpSpecializedPingpongEEENS5_IJNSA_ILi64EEENSA_ILi128EEESF_EEENS_10bfloat16_tENS5_IJlSB_lEEESI_SJ_NS4_8TiledMMAINS4_8MMA_AtomIJNS4_4SM904GMMA28MMA_64x128x16_F32BF16BF16_SSILNSN_5MajorE0ELSP_0ELNSN_7ScaleInE1ELSQ_1EEEEEENS4_6LayoutISC_NS5_IJNSA_ILi0EEESU_SU_EEEEENS5_IJNS4_10UnderscoreESX_SX_EEEEENS4_13SM90_TMA_LOADENS4_14ComposedLayoutINS4_7SwizzleILi3ELi4ELi3EEENS4_18smem_ptr_flag_bitsILi16EEENST_INS5_IJNSA_ILi8EEESF_EEENS5_IJSF_SB_EEEEEEEvNS4_8identityES10_S1A_vS1B_EENS_8epilogue10collective6detail29Sm90TmaWarpSpecializedAdapterINS1E_15DefaultEpilogueISI_SJ_SJ_NS1D_6thread17LinearCombinationISI_Li1EffLNS1I_9ScaleType4KindE0ELNS_15FloatRoundStyleE2ESI_EENS1_15EpilogueDefaultEEEEEvvEEEEvNT_6ParamsE,"",@"SHT_CUDA_INFO"
	.sectionflags	@""
	.align	4


	//----- nvinfo : EIATTR_CUDA_API_VERSION
	.align		4
        /*0000*/ 	.byte	0x04, 0x37
        /*0002*/ 	.short	(.L_21 - .L_20)
.L_20:
        /*0004*/ 	.word	0x00000082


	//----- nvinfo : EIATTR_KPARAM_INFO
	.align		4
.L_21:
        /*0008*/ 	.byte	0x04, 0x17
        /*000a*/ 	.short	(.L_23 - .L_22)
.L_22:
        /*000c*/ 	.word	0x00000000
        /*0010*/ 	.short	0x0000
        /*0012*/ 	.short	0x0070
        /*0014*/ 	.byte	0x00, 0xf0, 0x01, 0x10


	//----- nvinfo : EIATTR_SPARSE_MMA_MASK
	.align		4
.L_23:
        /*0018*/ 	.byte	0x03, 0x50
        /*001a*/ 	.short	0x0000


	//----- nvinfo : EIATTR_MAXREG_COUNT
	.align		4
        /*001c*/ 	.byte	0x03, 0x1b
        /*001e*/ 	.short	0x00a8


	//----- nvinfo : EIATTR_NUM_BARRIERS
	.align		4
        /*0020*/ 	.byte	0x02, 0x4c
        /*0022*/ 	.byte	0x01
	.zero		1


	//----- nvinfo : EIATTR_EXTERNS
	.align		4
        /*0024*/ 	.byte	0x04, 0x0f
        /*0026*/ 	.short	(.L_25 - .L_24)


	//   ....[0]....
	.align		4
.L_24:
        /*0028*/ 	.word	index@(__assertfail)


	//----- nvinfo : EIATTR_ANNOTATIONS
	.align		4
.L_25:
        /*002c*/ 	.byte	0x04, 0x55
        /*002e*/ 	.short	(.L_27 - .L_26)


	//   ....[0]....
.L_26:
        /*0030*/ 	.word	0x00000001
        /*0034*/ 	.byte	0xa0, 0x0b, 0x00, 0x00, 0x01, 0x00, 0x00, 0x00, 0xc0, 0x12, 0x00, 0x00, 0x01, 0x00, 0x00, 0x00
        /*0044*/ 	.byte	0x90, 0x61, 0x00, 0x00, 0x01, 0x00, 0x00, 0x00, 0x50, 0x6d, 0x00, 0x00


	//----- nvinfo : EIATTR_MERCURY_ISA_VERSION
	.align		4
.L_27:
        /*0050*/ 	.byte	0x03, 0x5f
        /*0052*/ 	.short	0x0101


	//----- nvinfo : EIATTR_INT_WARP_WIDE_INSTR_OFFSETS
	.align		4
        /*0054*/ 	.byte	0x04, 0x31
        /*0056*/ 	.short	(.L_29 - .L_28)


	//   ....[0]....
.L_28:
        /*0058*/ 	.word	0x000004c0


	//   ....[1]....
        /*005c*/ 	.word	0x000004e0


	//   ....[2]....
        /*0060*/ 	.word	0x00000560


	//   ....[3]....
        /*0064*/ 	.word	0x00000570


	//   ....[4]....
        /*0068*/ 	.word	0x00000580


	//   ....[5]....
        /*006c*/ 	.word	0x000005a0


	//   ....[6]....
        /*0070*/ 	.word	0x00000630


	//   ....[7]....
        /*0074*/ 	.word	0x00000650


	//----- nvinfo : EIATTR_COOP_GROUP_MASK_REGIDS
	.align		4
.L_29:
        /*0078*/ 	.byte	0x04, 0x29
        /*007a*/ 	.short	(.L_31 - .L_30)


	//   ....[0]....
.L_30:
        /*007c*/ 	.word	0xffffffff


	//   ....[1]....
        /*0080*/ 	.word	0xffffffff


	//   ....[2]....
        /*0084*/ 	.word	0xffffffff


	//   ....[3]....
        /*0088*/ 	.word	0xffffffff


	//   ....[4]....
        /*008c*/ 	.word	0xffffffff


	//   ....[5]....
        /*0090*/ 	.word	0xffffffff


	//----- nvinfo : EIATTR_COOP_GROUP_INSTR_OFFSETS
	.align		4
.L_31:
        /*0094*/ 	.byte	0x04, 0x28
        /*0096*/ 	.short	(.L_33 - .L_32)


	//   ....[0]....
.L_32:
        /*0098*/ 	.word	0x00000070


	//   ....[1]....
        /*009c*/ 	.word	0x00000080


	//   ....[2]....
        /*00a0*/ 	.word	0x00000140


	//   ....[3]....
        /*00a4*/ 	.word	0x000003a0


	//   ....[4]....
        /*00a8*/ 	.word	0x000003e0


	//   ....[5]....
        /*00ac*/ 	.word	0x00000420


	//----- nvinfo : EIATTR_REG_RECONFIG
	.align		4
.L_33:
        /*00b0*/ 	.byte	0x01, 0x54
	.zero		2


	//----- nvinfo : EIATTR_SYSCALL_OFFSETS
	.align		4
        /*00b4*/ 	.byte	0x04, 0x46
        /*00b6*/ 	.short	(.L_35 - .L_34)


	//   ....[0]....
.L_34:
        /*00b8*/ 	.word	0x00001740


	//----- nvinfo : EIATTR_MBARRIER_INSTR_OFFSETS
	.align		4
.L_35:
        /*00bc*/ 	.byte	0x04, 0x39
        /*00be*/ 	.short	(.L_37 - .L_36)


	//   ....[0]....
.L_36:
        /*00c0*/ 	.word	0x00000260
        /*00c4*/ 	.word	0x000000ff
        /*00c8*/ 	.word	0x00000000
        /*00cc*/ 	.short	0x0100
        /*00ce*/ 	.byte	0x08
	.zero		1


	//   ....[1]....
        /*00d0*/ 	.word	0x00000270
        /*00d4*/ 	.word	0x000000ff
        /*00d8*/ 	.word	0x00000048
        /*00dc*/ 	.short	0x0100
        /*00de*/ 	.byte	0x08
	.zero		1


	//   ....[2]....
        /*00e0*/ 	.word	0x00000280
        /*00e4*/ 	.word	0x000000ff
        /*00e8*/ 	.word	0x00000008
        /*00ec*/ 	.short	0x0100
        /*00ee*/ 	.byte	0x08
	.zero		1


	//   ....[3]....
        /*00f0*/ 	.word	0x00000290
        /*00f4*/ 	.word	0x000000ff
        /*00f8*/ 	.word	0x00000050
        /*00fc*/ 	.short	0x0100
        /*00fe*/ 	.byte	0x08
	.zero		1


	//   ....[4]....
        /*0100*/ 	.word	0x000002a0
        /*0104*/ 	.word	0x000000ff
        /*0108*/ 	.word	0x00000010
        /*010c*/ 	.short	0x0100
        /*010e*/ 	.byte	0x08
	.zero		1


	//   ....[5]....
        /*0110*/ 	.word	0x000002b0
        /*0114*/ 	.word	0x000000ff
        /*0118*/ 	.word	0x00000058
        /*011c*/ 	.short	0x0100
        /*011e*/ 	.byte	0x08
	.zero		1


	//   ....[6]....
        /*0120*/ 	.word	0x000002c0
        /*0124*/ 	.word	0x000000ff
        /*0128*/ 	.word	0x00000018
        /*012c*/ 	.short	0x0100
        /*012e*/ 	.byte	0x08
	.zero		1


	//   ....[7]....
        /*0130*/ 	.word	0x000002d0
        /*0134*/ 	.word	0x000000ff
        /*0138*/ 	.word	0x00000060
        /*013c*/ 	.short	0x0100
        /*013e*/ 	.byte	0x08
	.zero		1


	//   ....[8]....
        /*0140*/ 	.word	0x000002e0
        /*0144*/ 	.word	0x000000ff
        /*0148*/ 	.word	0x00000020
        /*014c*/ 	.short	0x0100
        /*014e*/ 	.byte	0x08
	.zero		1


	//   ....[9]....
        /*0150*/ 	.word	0x000002f0
        /*0154*/ 	.word	0x000000ff
        /*0158*/ 	.word	0x00000068
        /*015c*/ 	.short	0x0100
        /*015e*/ 	.byte	0x08
	.zero		1


	//   ....[10]....
        /*0160*/ 	.word	0x00000300
        /*0164*/ 	.word	0x000000ff
        /*0168*/ 	.word	0x00000028
        /*016c*/ 	.short	0x0100
        /*016e*/ 	.byte	0x08
	.zero		1


	//   ....[11]....
        /*0170*/ 	.word	0x00000310
        /*0174*/ 	.word	0x000000ff
        /*0178*/ 	.word	0x00000070
        /*017c*/ 	.short	0x0100
        /*017e*/ 	.byte	0x08
	.zero		1


	//   ....[12]....
        /*0180*/ 	.word	0x00000320
        /*0184*/ 	.word	0x000000ff
        /*0188*/ 	.word	0x00000030
        /*018c*/ 	.short	0x0100
        /*018e*/ 	.byte	0x08
	.zero		1


	//   ....[13]....
        /*0190*/ 	.word	0x00000330
        /*0194*/ 	.word	0x000000ff
        /*0198*/ 	.word	0x00000078
        /*019c*/ 	.short	0x0100
        /*019e*/ 	.byte	0x08
	.zero		1


	//   ....[14]....
        /*01a0*/ 	.word	0x00000340
        /*01a4*/ 	.word	0x000000ff
        /*01a8*/ 	.word	0x00000038
        /*01ac*/ 	.short	0x0100
        /*01ae*/ 	.byte	0x08
	.zero		1


	//   ....[15]....
        /*01b0*/ 	.word	0x00000350
        /*01b4*/ 	.word	0x000000ff
        /*01b8*/ 	.word	0x00000080
        /*01bc*/ 	.short	0x0100
        /*01be*/ 	.byte	0x08
	.zero		1


	//   ....[16]....
        /*01c0*/ 	.word	0x00000360
        /*01c4*/ 	.word	0x000000ff
        /*01c8*/ 	.word	0x00000040
        /*01cc*/ 	.short	0x0100
        /*01ce*/ 	.byte	0x08
	.zero		1


	//   ....[17]....
        /*01d0*/ 	.word	0x00000370
        /*01d4*/ 	.word	0x000000ff
        /*01d8*/ 	.word	0x00000088
        /*01dc*/ 	.short	0x0100
        /*01de*/ 	.byte	0x08
	.zero		1


	//   ....[18]....
        /*01e0*/ 	.word	0x00000690
        /*01e4*/ 	.word	0x000000ff
        /*01e8*/ 	.word	0x000000c0
        /*01ec*/ 	.short	0x0100
        /*01ee*/ 	.byte	0x08
	.zero		1


	//   ....[19]....
        /*01f0*/ 	.word	0x00000700
        /*01f4*/ 	.word	0x000000ff
        /*01f8*/ 	.word	0x000000c8
        /*01fc*/ 	.short	0x0100
        /*01fe*/ 	.byte	0x08
	.zero		1


	//   ....[20]....
        /*0200*/ 	.word	0x00000720
        /*0204*/ 	.word	0x000000ff
        /*0208*/ 	.word	0x000000a0
        /*020c*/ 	.short	0x0100
        /*020e*/ 	.byte	0x09
	.zero		1


	//   ....[21]....
        /*0210*/ 	.word	0x00000730
        /*0214*/ 	.word	0x000000ff
        /*0218*/ 	.word	0x000000a8
        /*021c*/ 	.short	0x0100
        /*021e*/ 	.byte	0x09
	.zero		1


	//   ....[22]....
        /*0220*/ 	.word	0x00000740
        /*0224*/ 	.word	0x000000ff
        /*0228*/ 	.word	0x000000b0
        /*022c*/ 	.short	0x0100
        /*022e*/ 	.byte	0x09
	.zero		1


	//   ....[23]....
        /*0230*/ 	.word	0x00000750
        /*0234*/ 	.word	0x000000ff
        /*0238*/ 	.word	0x000000b8
        /*023c*/ 	.short	0x0100
        /*023e*/ 	.byte	0x09
	.zero		1


	//   ....[24]....
        /*0240*/ 	.word	0x00001600
        /*0244*/ 	.word	0x000000ff
        /*0248*/ 	.word	0xfffffff8
        /*024c*/ 	.short	0x010a
        /*024e*/ 	.byte	0x2b
	.zero		1


	//   ....[25]....
        /*0250*/ 	.word	0x000017c0
        /*0254*/ 	.word	0x00000003
        /*0258*/ 	.word	0x00000000
        /*025c*/ 	.short	0x010a
        /*025e*/ 	.byte	0x3f
	.zero		1


	//   ....[26]....
        /*0260*/ 	.word	0x00001820
        /*0264*/ 	.word	0x00000003
        /*0268*/ 	.word	0x00000000
        /*026c*/ 	.short	0x010a
        /*026e*/ 	.byte	0x3f
	.zero		1


	//   ....[27]....
        /*0270*/ 	.word	0x00001b80
        /*0274*/ 	.word	0x000000ff
        /*0278*/ 	.word	0x00000000
        /*027c*/ 	.short	0x010a
        /*027e*/ 	.byte	0x04
	.zero		1


	//   ....[28]....
        /*0280*/ 	.word	0x00001bc0
        /*0284*/ 	.word	0x000000ff
        /*0288*/ 	.word	0x00000000
        /*028c*/ 	.short	0x010a
        /*028e*/ 	.byte	0x04
	.zero		1


	//   ....[29]....
        /*0290*/ 	.word	0x00001e20
        /*0294*/ 	.word	0x000000ff
        /*0298*/ 	.word	0x00000000
        /*029c*/ 	.short	0x0101
        /*029e*/ 	.byte	0x04
	.zero		1


	//   ....[30]....
        /*02a0*/ 	.word	0x00001f20
        /*02a4*/ 	.word	0x00000003
        /*02a8*/ 	.word	0x00000000
        /*02ac*/ 	.short	0x0101
        /*02ae*/ 	.byte	0x2e
	.zero		1


	//   ....[31]....
        /*02b0*/ 	.word	0x00001ff0
        /*02b4*/ 	.word	0x000000ff
        /*02b8*/ 	.word	0x00000000
        /*02bc*/ 	.short	0x0101
        /*02be*/ 	.byte	0x06
	.zero		1


	//   ....[32]....
        /*02c0*/ 	.word	0x00002060
        /*02c4*/ 	.word	0x000000ff
        /*02c8*/ 	.word	0x00000008
        /*02cc*/ 	.short	0x010a
        /*02ce*/ 	.byte	0x2b
	.zero		1


	//   ....[33]....
        /*02d0*/ 	.word	0x000061d0
        /*02d4*/ 	.word	0x00000000
        /*02d8*/ 	.word	0x00000000
        /*02dc*/ 	.short	0x0101
        /*02de*/ 	.byte	0x2e
	.zero		1


	//   ....[34]....
        /*02e0*/ 	.word	0x00006ac0
        /*02e4*/ 	.word	0x0000000b
        /*02e8*/ 	.word	0x00000048
        /*02ec*/ 	.short	0x010a
        /*02ee*/ 	.byte	0x3f
	.zero		1


	//   ....[35]....
        /*02f0*/ 	.word	0x00006e80
        /*02f4*/ 	.word	0x00000006
        /*02f8*/ 	.word	0x000000c8
        /*02fc*/ 	.short	0x0101
        /*02fe*/ 	.byte	0x3f
	.zero		1


	//   ....[36]....
        /*0300*/ 	.word	0x000075a0
        /*0304*/ 	.word	0x00000007
        /*0308*/ 	.word	0x00000000
        /*030c*/ 	.short	0x010a
        /*030e*/ 	.byte	0x3f
	.zero		1


	//   ....[37]....
        /*0310*/ 	.word	0x00007620
        /*0314*/ 	.word	0x00000006
        /*0318*/ 	.word	0x00000000
        /*031c*/ 	.short	0x010a
        /*031e*/ 	.byte	0x3f
	.zero		1


	//   ....[38]....
        /*0320*/ 	.word	0x000076b0
        /*0324*/ 	.word	0x00000007
        /*0328*/ 	.word	0x00000000
        /*032c*/ 	.short	0x010a
        /*032e*/ 	.byte	0x3f
	.zero		1


	//   ....[39]....
        /*0330*/ 	.word	0x00007740
        /*0334*/ 	.word	0x00000006
        /*0338*/ 	.word	0x00000000
        /*033c*/ 	.short	0x010a
        /*033e*/ 	.byte	0x3f
	.zero		1


	//   ....[40]....
        /*0340*/ 	.word	0x000077d0
        /*0344*/ 	.word	0x00000007
        /*0348*/ 	.word	0x00000000
        /*034c*/ 	.short	0x010a
        /*034e*/ 	.byte	0x3f
	.zero		1


	//   ....[41]....
        /*0350*/ 	.word	0x00007860
        /*0354*/ 	.word	0x00000006
        /*0358*/ 	.word	0x00000000
        /*035c*/ 	.short	0x010a
        /*035e*/ 	.byte	0x3f
	.zero		1


	//   ....[42]....
        /*0360*/ 	.word	0x000078f0
        /*0364*/ 	.word	0x00000007
        /*0368*/ 	.word	0x00000000
        /*036c*/ 	.short	0x010a
        /*036e*/ 	.byte	0x3f
	.zero		1


	//   ....[43]....
        /*0370*/ 	.word	0x00007980
        /*0374*/ 	.word	0x00000006
        /*0378*/ 	.word	0x00000000
        /*037c*/ 	.short	0x010a
        /*037e*/ 	.byte	0x3f
	.zero		1


	//   ....[44]....
        /*0380*/ 	.word	0x00007a10
        /*0384*/ 	.word	0x00000005
        /*0388*/ 	.word	0x00000000
        /*038c*/ 	.short	0x010a
        /*038e*/ 	.byte	0x3f
	.zero		1


	//   ....[45]....
        /*0390*/ 	.word	0x00007a80
        /*0394*/ 	.word	0x00000003
        /*0398*/ 	.word	0xfffffff8
        /*039c*/ 	.short	0x010a
        /*039e*/ 	.byte	0x3f
	.zero		1


	//   ....[46]....
        /*03a0*/ 	.word	0x00007ad0
        /*03a4*/ 	.word	0x00000003
        /*03a8*/ 	.word	0x00000000
        /*03ac*/ 	.short	0x010a
        /*03ae*/ 	.byte	0x3f
	.zero		1


	//   ....[47]....
        /*03b0*/ 	.word	0x00007b30
        /*03b4*/ 	.word	0x00000004
        /*03b8*/ 	.word	0x00000000
        /*03bc*/ 	.short	0x010a
        /*03be*/ 	.byte	0x3f
	.zero		1


	//   ....[48]....
        /*03c0*/ 	.word	0x00007b90
        /*03c4*/ 	.word	0x00000003
        /*03c8*/ 	.word	0x00000008
        /*03cc*/ 	.short	0x010a
        /*03ce*/ 	.byte	0x3f
	.zero		1


	//   ....[49]....
        /*03d0*/ 	.word	0x00007c60
        /*03d4*/ 	.word	0x0000000b
        /*03d8*/ 	.word	0x00000048
        /*03dc*/ 	.short	0x010a
        /*03de*/ 	.byte	0x3f
	.zero		1


	//   ....[50]....
        /*03e0*/ 	.word	0x00007d30
        /*03e4*/ 	.word	0x00000007
        /*03e8*/ 	.word	0x00000000
        /*03ec*/ 	.short	0x010a
        /*03ee*/ 	.byte	0x3f
	.zero		1


	//   ....[51]....
        /*03f0*/ 	.word	0x00007d80
        /*03f4*/ 	.word	0x00000006
        /*03f8*/ 	.word	0x00000000
        /*03fc*/ 	.short	0x010a
        /*03fe*/ 	.byte	0x3f
	.zero		1


	//   ....[52]....
        /*0400*/ 	.word	0x00007dd0
        /*0404*/ 	.word	0x00000007
        /*0408*/ 	.word	0x00000000
        /*040c*/ 	.short	0x010a
        /*040e*/ 	.byte	0x3f
	.zero		1


	//   ....[53]....
        /*0410*/ 	.word	0x00007e20
        /*0414*/ 	.word	0x00000006
        /*0418*/ 	.word	0x00000000
        /*041c*/ 	.short	0x010a
        /*041e*/ 	.byte	0x3f
	.zero		1


	//   ....[54]....
        /*0420*/ 	.word	0x00007e70
        /*0424*/ 	.word	0x00000007
        /*0428*/ 	.word	0x00000000
        /*042c*/ 	.short	0x010a
        /*042e*/ 	.byte	0x3f
	.zero		1


	//   ....[55]....
        /*0430*/ 	.word	0x00007ec0
        /*0434*/ 	.word	0x00000006
        /*0438*/ 	.word	0x00000000
        /*043c*/ 	.short	0x010a
        /*043e*/ 	.byte	0x3f
	.zero		1


	//   ....[56]....
        /*0440*/ 	.word	0x00007f10
        /*0444*/ 	.word	0x00000007
        /*0448*/ 	.word	0x00000000
        /*044c*/ 	.short	0x010a
        /*044e*/ 	.byte	0x3f
	.zero		1


	//   ....[57]....
        /*0450*/ 	.word	0x00007f60
        /*0454*/ 	.word	0x00000006
        /*0458*/ 	.word	0x00000000
        /*045c*/ 	.short	0x010a
        /*045e*/ 	.byte	0x3f
	.zero		1


	//----- nvinfo : EIATTR_NUM_MBARRIERS
	.align		4
.L_37:
        /*0460*/ 	.byte	0x03, 0x38
        /*0462*/ 	.short	0x0018


	//----- nvinfo : EIATTR_EXIT_INSTR_OFFSETS
	.align		4
        /*0464*/ 	.byte	0x04, 0x1c
        /*0466*/ 	.short	(.L_39 - .L_38)


	//   ....[0]....
.L_38:
        /*0468*/ 	.word	0x00001250


	//   ....[1]....
        /*046c*/ 	.word	0x000012b0


	//   ....[2]....
        /*0470*/ 	.word	0x000067f0


	//   ....[3]....
        /*0474*/ 	.word	0x00006820


	//   ....[4]....
        /*0478*/ 	.word	0x00007a60


	//----- nvinfo : EIATTR_MAX_THREADS
	.align		4
.L_39:
        /*047c*/ 	.byte	0x04, 0x05
        /*047e*/ 	.short	(.L_41 - .L_40)
.L_40:
        /*0480*/ 	.word	0x00000180
        /*0484*/ 	.word	0x00000001
        /*0488*/ 	.word	0x00000001


	//----- nvinfo : EIATTR_CRS_STACK_SIZE
	.align		4
.L_41:
        /*048c*/ 	.byte	0x04, 0x1e
        /*048e*/ 	.short	(.L_43 - .L_42)
.L_42:
        /*0490*/ 	.word	0x00000000


	//----- nvinfo : EIATTR_CBANK_PARAM_SIZE
	.align		4
.L_43:
        /*0494*/ 	.byte	0x03, 0x19
        /*0496*/ 	.short	0x0470


	//----- nvinfo : EIATTR_PARAM_CBANK
	.align		4
        /*0498*/ 	.byte	0x04, 0x0a
        /*049a*/ 	.short	(.L_45 - .L_44)
	.align		4
.L_44:
        /*049c*/ 	.word	index@(.nv.constant0._ZN7cutlass13device_kernelINS_4gemm6kernel13GemmUniversalIN4cute5tupleIJiiiiEEENS1_10collective13CollectiveMmaINS1_34MainloopSm90TmaGmmaWarpSpecializedILi9ENS5_IJNS4_1CILi1EEESB_SB_EEENS1_32KernelTmaWarpSpecializedPingpongEEENS5_IJNSA_ILi64EEENSA_ILi128EEESF_EEENS_10bfloat16_tENS5_IJlSB_lEEESI_SJ_NS4_8TiledMMAINS4_8MMA_AtomIJNS4_4SM904GMMA28MMA_64x128x16_F32BF16BF16_SSILNSN_5MajorE0ELSP_0ELNSN_7ScaleInE1ELSQ_1EEEEEENS4_6LayoutISC_NS5_IJNSA_ILi0EEESU_SU_EEEEENS5_IJNS4_10UnderscoreESX_SX_EEEEENS4_13SM90_TMA_LOADENS4_14ComposedLayoutINS4_7SwizzleILi3ELi4ELi3EEENS4_18smem_ptr_flag_bitsILi16EEENST_INS5_IJNSA_ILi8EEESF_EEENS5_IJSF_SB_EEEEEEEvNS4_8identityES10_S1A_vS1B_EENS_8epilogue10collective6detail29Sm90TmaWarpSpecializedAdapterINS1E_15DefaultEpilogueISI_SJ_SJ_NS1D_6thread17LinearCombinationISI_Li1EffLNS1I_9ScaleType4KindE0ELNS_15FloatRoundStyleE2ESI_EENS1_15EpilogueDefaultEEEEEvvEEEEvNT_6ParamsE)
        /*04a0*/ 	.short	0x0210
        /*04a2*/ 	.short	0x0470


	//----- nvinfo : EIATTR_SW_WAR
	.align		4
.L_45:
        /*04a4*/ 	.byte	0x04, 0x36
        /*04a6*/ 	.short	(.L_47 - .L_46)
.L_46:
        /*04a8*/ 	.word	0x00000008
.L_47:


//--------------------- .nv.callgraph             --------------------------
	.section	.nv.callgraph,"",@"SHT_CUDA_CALLGRAPH"
	.align	4
	.sectionentsize	8
	.align		4
        /*0000*/ 	.word	0x00000000
	.align		4
        /*0004*/ 	.word	0xffffffff
	.align		4
        /*0008*/ 	.word	index@(_ZN7cutlass13device_kernelINS_4gemm6kernel13GemmUniversalIN4cute5tupleIJiiiiEEENS1_10collective13CollectiveMmaINS1_34MainloopSm90TmaGmmaWarpSpecializedILi9ENS5_IJNS4_1CILi1EEESB_SB_EEENS1_32KernelTmaWarpSpecializedPingpongEEENS5_IJNSA_ILi64EEENSA_ILi128EEESF_EEENS_10bfloat16_tENS5_IJlSB_lEEESI_SJ_NS4_8TiledMMAINS4_8MMA_AtomIJNS4_4SM904GMMA28MMA_64x128x16_F32BF16BF16_SSILNSN_5MajorE0ELSP_0ELNSN_7ScaleInE1ELSQ_1EEEEEENS4_6LayoutISC_NS5_IJNSA_ILi0EEESU_SU_EEEEENS5_IJNS4_10UnderscoreESX_SX_EEEEENS4_13SM90_TMA_LOADENS4_14ComposedLayoutINS4_7SwizzleILi3ELi4ELi3EEENS4_18smem_ptr_flag_bitsILi16EEENST_INS5_IJNSA_ILi8EEESF_EEENS5_IJSF_SB_EEEEEEEvNS4_8identityES10_S1A_vS1B_EENS_8epilogue10collective6detail29Sm90TmaWarpSpecializedAdapterINS1E_15DefaultEpilogueISI_SJ_SJ_NS1D_6thread17LinearCombinationISI_Li1EffLNS1I_9ScaleType4KindE0ELNS_15FloatRoundStyleE2ESI_EENS1_15EpilogueDefaultEEEEEvvEEEEvNT_6ParamsE)
	.align		4
        /*000c*/ 	.word	index@(__assertfail)
	.align		4
        /*0010*/ 	.word	0x00000000
	.align		4
        /*0014*/ 	.word	0xfffffffe
	.align		4
        /*0018*/ 	.word	0x00000000
	.align		4
        /*001c*/ 	.word	0xfffffffd
	.align		4
        /*0020*/ 	.word	0x00000000
	.align		4
        /*0024*/ 	.word	0xfffffffc


//--------------------- .nv.constant4             --------------------------
	.section	.nv.constant4,"a",@progbits
	.align	8
	.align		8
.nv.constant4:
        /*0000*/ 	.dword	__assertfail
	.align		8
        /*0008*/ 	.dword	__unnamed_1
	.align		8
        /*0010*/ 	.dword	_ZN40_INTERNAL_4804e2c8_4_k_cu_55a465fd_258734cuda3std3__45__cpo5beginE
	.align		8
        /*0018*/ 	.dword	_ZN40_INTERNAL_4804e2c8_4_k_cu_55a465fd_258734cuda3std3__45__cpo3endE
	.align		8
        /*0020*/ 	.dword	_ZN40_INTERNAL_4804e2c8_4_k_cu_55a465fd_258734cuda3std3__45__cpo6cbeginE
	.align		8
        /*0028*/ 	.dword	_ZN40_INTERNAL_4804e2c8_4_k_cu_55a465fd_258734cuda3std3__45__cpo4cendE
	.align		8
        /*0030*/ 	.dword	_ZN40_INTERNAL_4804e2c8_4_k_cu_55a465fd_258734cuda3std3__442_GLOBAL__N__4804e2c8_4_k_cu_55a465fd_258736ignoreE
	.align		8
        /*0038*/ 	.dword	_ZN40_INTERNAL_4804e2c8_4_k_cu_55a465fd_258734cuda3std3__419piecewise_constructE
	.align		8
        /*0040*/ 	.dword	_ZN40_INTERNAL_4804e2c8_4_k_cu_55a465fd_258734cuda3std3__48in_placeE
	.align		8
        /*0048*/ 	.dword	_ZN40_INTERNAL_4804e2c8_4_k_cu_55a465fd_258734cuda3std6ranges3__45__cpo4swapE
	.align		8
        /*0050*/ 	.dword	_ZN40_INTERNAL_4804e2c8_4_k_cu_55a465fd_258734cuda3std6ranges3__45__cpo9iter_moveE
	.align		8
        /*0058*/ 	.dword	_ZN40_INTERNAL_4804e2c8_4_k_cu_55a465fd_258734cute7productE
	.align		8
        /*0060*/ 	.dword	_ZN40_INTERNAL_4804e2c8_4_k_cu_55a465fd_258734cute1_E
	.align		8
        /*0068*/ 	.dword	$str$22
	.align		8
        /*0070*/ 	.dword	$str$23


//--------------------- .text._ZN7cutlass13device_kernelINS_4gemm6kernel13GemmUniversalIN4cute5tupleIJiiiiEEENS1_10collective13CollectiveMmaINS1_34MainloopSm90TmaGmmaWarpSpecializedILi9ENS5_IJNS4_1CILi1EEESB_SB_EEENS1_32KernelTmaWarpSpecializedPingpongEEENS5_IJNSA_ILi64EEENSA_ILi128EEESF_EEENS_10bfloat16_tENS5_IJlSB_lEEESI_SJ_NS4_8TiledMMAINS4_8MMA_AtomIJNS4_4SM904GMMA28MMA_64x128x16_F32BF16BF16_SSILNSN_5MajorE0ELSP_0ELNSN_7ScaleInE1ELSQ_1EEEEEENS4_6LayoutISC_NS5_IJNSA_ILi0EEESU_SU_EEEEENS5_IJNS4_10UnderscoreESX_SX_EEEEENS4_13SM90_TMA_LOADENS4_14ComposedLayoutINS4_7SwizzleILi3ELi4ELi3EEENS4_18smem_ptr_flag_bitsILi16EEENST_INS5_IJNSA_ILi8EEESF_EEENS5_IJSF_SB_EEEEEEEvNS4_8identityES10_S1A_vS1B_EENS_8epilogue10collective6detail29Sm90TmaWarpSpecializedAdapterINS1E_15DefaultEpilogueISI_SJ_SJ_NS1D_6thread17LinearCombinationISI_Li1EffLNS1I_9ScaleType4KindE0ELNS_15FloatRoundStyleE2ESI_EENS1_15EpilogueDefaultEEEEEvvEEEEvNT_6ParamsE --------------------------
	.section	.text._ZN7cutlass13device_kernelINS_4gemm6kernel13GemmUniversalIN4cute5tupleIJiiiiEEENS1_10collective13CollectiveMmaINS1_34MainloopSm90TmaGmmaWarpSpecializedILi9ENS5_IJNS4_1CILi1EEESB_SB_EEENS1_32KernelTmaWarpSpecializedPingpongEEENS5_IJNSA_ILi64EEENSA_ILi128EEESF_EEENS_10bfloat16_tENS5_IJlSB_lEEESI_SJ_NS4_8TiledMMAINS4_8MMA_AtomIJNS4_4SM904GMMA28MMA_64x128x16_F32BF16BF16_SSILNSN_5MajorE0ELSP_0ELNSN_7ScaleInE1ELSQ_1EEEEEENS4_6LayoutISC_NS5_IJNSA_ILi0EEESU_SU_EEEEENS5_IJNS4_10UnderscoreESX_SX_EEEEENS4_13SM90_TMA_LOADENS4_14ComposedLayoutINS4_7SwizzleILi3ELi4ELi3EEENS4_18smem_ptr_flag_bitsILi16EEENST_INS5_IJNSA_ILi8EEESF_EEENS5_IJSF_SB_EEEEEEEvNS4_8identityES10_S1A_vS1B_EENS_8epilogue10collective6detail29Sm90TmaWarpSpecializedAdapterINS1E_15DefaultEpilogueISI_SJ_SJ_NS1D_6thread17LinearCombinationISI_Li1EffLNS1I_9ScaleType4KindE0ELNS_15FloatRoundStyleE2ESI_EENS1_15EpilogueDefaultEEEEEvvEEEEvNT_6ParamsE,"ax",@progbits
	.align	128
.text._ZN7cutlass13device_kernelINS_4gemm6kernel13GemmUniversalIN4cute5tupleIJiiiiEEENS1_10collective13CollectiveMmaINS1_34MainloopSm90TmaGmmaWarpSpecializedILi9ENS5_IJNS4_1CILi1EEESB_SB_EEENS1_32KernelTmaWarpSpecializedPingpongEEENS5_IJNSA_ILi64EEENSA_ILi128EEESF_EEENS_10bfloat16_tENS5_IJlSB_lEEESI_SJ_NS4_8TiledMMAINS4_8MMA_AtomIJNS4_4SM904GMMA28MMA_64x128x16_F32BF16BF16_SSILNSN_5MajorE0ELSP_0ELNSN_7ScaleInE1ELSQ_1EEEEEENS4_6LayoutISC_NS5_IJNSA_ILi0EEESU_SU_EEEEENS5_IJNS4_10UnderscoreESX_SX_EEEEENS4_13SM90_TMA_LOADENS4_14ComposedLayoutINS4_7SwizzleILi3ELi4ELi3EEENS4_18smem_ptr_flag_bitsILi16EEENST_INS5_IJNSA_ILi8EEESF_EEENS5_IJSF_SB_EEEEEEEvNS4_8identityES10_S1A_vS1B_EENS_8epilogue10collective6detail29Sm90TmaWarpSpecializedAdapterINS1E_15DefaultEpilogueISI_SJ_SJ_NS1D_6thread17LinearCombinationISI_Li1EffLNS1I_9ScaleType4KindE0ELNS_15FloatRoundStyleE2ESI_EENS1_15EpilogueDefaultEEEEEvvEEEEvNT_6ParamsE:
        .type           _ZN7cutlass13device_kernelINS_4gemm6kernel13GemmUniversalIN4cute5tupleIJiiiiEEENS1_10collective13CollectiveMmaINS1_34MainloopSm90TmaGmmaWarpSpecializedILi9ENS5_IJNS4_1CILi1EEESB_SB_EEENS1_32KernelTmaWarpSpecializedPingpongEEENS5_IJNSA_ILi64EEENSA_ILi128EEESF_EEENS_10bfloat16_tENS5_IJlSB_lEEESI_SJ_NS4_8TiledMMAINS4_8MMA_AtomIJNS4_4SM904GMMA28MMA_64x128x16_F32BF16BF16_SSILNSN_5MajorE0ELSP_0ELNSN_7ScaleInE1ELSQ_1EEEEEENS4_6LayoutISC_NS5_IJNSA_ILi0EEESU_SU_EEEEENS5_IJNS4_10UnderscoreESX_SX_EEEEENS4_13SM90_TMA_LOADENS4_14ComposedLayoutINS4_7SwizzleILi3ELi4ELi3EEENS4_18smem_ptr_flag_bitsILi16EEENST_INS5_IJNSA_ILi8EEESF_EEENS5_IJSF_SB_EEEEEEEvNS4_8identityES10_S1A_vS1B_EENS_8epilogue10collective6detail29Sm90TmaWarpSpecializedAdapterINS1E_15DefaultEpilogueISI_SJ_SJ_NS1D_6thread17LinearCombinationISI_Li1EffLNS1I_9ScaleType4KindE0ELNS_15FloatRoundStyleE2ESI_EENS1_15EpilogueDefaultEEEEEvvEEEEvNT_6ParamsE,@function
        .size           _ZN7cutlass13device_kernelINS_4gemm6kernel13GemmUniversalIN4cute5tupleIJiiiiEEENS1_10collective13CollectiveMmaINS1_34MainloopSm90TmaGmmaWarpSpecializedILi9ENS5_IJNS4_1CILi1EEESB_SB_EEENS1_32KernelTmaWarpSpecializedPingpongEEENS5_IJNSA_ILi64EEENSA_ILi128EEESF_EEENS_10bfloat16_tENS5_IJlSB_lEEESI_SJ_NS4_8TiledMMAINS4_8MMA_AtomIJNS4_4SM904GMMA28MMA_64x128x16_F32BF16BF16_SSILNSN_5MajorE0ELSP_0ELNSN_7ScaleInE1ELSQ_1EEEEEENS4_6LayoutISC_NS5_IJNSA_ILi0EEESU_SU_EEEEENS5_IJNS4_10UnderscoreESX_SX_EEEEENS4_13SM90_TMA_LOADENS4_14ComposedLayoutINS4_7SwizzleILi3ELi4ELi3EEENS4_18smem_ptr_flag_bitsILi16EEENST_INS5_IJNSA_ILi8EEESF_EEENS5_IJSF_SB_EEEEEEEvNS4_8identityES10_S1A_vS1B_EENS_8epilogue10collective6detail29Sm90TmaWarpSpecializedAdapterINS1E_15DefaultEpilogueISI_SJ_SJ_NS1D_6thread17LinearCombinationISI_Li1EffLNS1I_9ScaleType4KindE0ELNS_15FloatRoundStyleE2ESI_EENS1_15EpilogueDefaultEEEEEvvEEEEvNT_6ParamsE,(.L_x_208 - _ZN7cutlass13device_kernelINS_4gemm6kernel13GemmUniversalIN4cute5tupleIJiiiiEEENS1_10collective13CollectiveMmaINS1_34MainloopSm90TmaGmmaWarpSpecializedILi9ENS5_IJNS4_1CILi1EEESB_SB_EEENS1_32KernelTmaWarpSpecializedPingpongEEENS5_IJNSA_ILi64EEENSA_ILi128EEESF_EEENS_10bfloat16_tENS5_IJlSB_lEEESI_SJ_NS4_8TiledMMAINS4_8MMA_AtomIJNS4_4SM904GMMA28MMA_64x128x16_F32BF16BF16_SSILNSN_5MajorE0ELSP_0ELNSN_7ScaleInE1ELSQ_1EEEEEENS4_6LayoutISC_NS5_IJNSA_ILi0EEESU_SU_EEEEENS5_IJNS4_10UnderscoreESX_SX_EEEEENS4_13SM90_TMA_LOADENS4_14ComposedLayoutINS4_7SwizzleILi3ELi4ELi3EEENS4_18smem_ptr_flag_bitsILi16EEENST_INS5_IJNSA_ILi8EEESF_EEENS5_IJSF_SB_EEEEEEEvNS4_8identityES10_S1A_vS1B_EENS_8epilogue10collective6detail29Sm90TmaWarpSpecializedAdapterINS1E_15DefaultEpilogueISI_SJ_SJ_NS1D_6thread17LinearCombinationISI_Li1EffLNS1I_9ScaleType4KindE0ELNS_15FloatRoundStyleE2ESI_EENS1_15EpilogueDefaultEEEEEvvEEEEvNT_6ParamsE)
        .other          _ZN7cutlass13device_kernelINS_4gemm6kernel13GemmUniversalIN4cute5tupleIJiiiiEEENS1_10collective13CollectiveMmaINS1_34MainloopSm90TmaGmmaWarpSpecializedILi9ENS5_IJNS4_1CILi1EEESB_SB_EEENS1_32KernelTmaWarpSpecializedPingpongEEENS5_IJNSA_ILi64EEENSA_ILi128EEESF_EEENS_10bfloat16_tENS5_IJlSB_lEEESI_SJ_NS4_8TiledMMAINS4_8MMA_AtomIJNS4_4SM904GMMA28MMA_64x128x16_F32BF16BF16_SSILNSN_5MajorE0ELSP_0ELNSN_7ScaleInE1ELSQ_1EEEEEENS4_6LayoutISC_NS5_IJNSA_ILi0EEESU_SU_EEEEENS5_IJNS4_10UnderscoreESX_SX_EEEEENS4_13SM90_TMA_LOADENS4_14ComposedLayoutINS4_7SwizzleILi3ELi4ELi3EEENS4_18smem_ptr_flag_bitsILi16EEENST_INS5_IJNSA_ILi8EEESF_EEENS5_IJSF_SB_EEEEEEEvNS4_8identityES10_S1A_vS1B_EENS_8epilogue10collective6detail29Sm90TmaWarpSpecializedAdapterINS1E_15DefaultEpilogueISI_SJ_SJ_NS1D_6thread17LinearCombinationISI_Li1EffLNS1I_9ScaleType4KindE0ELNS_15FloatRoundStyleE2ESI_EENS1_15EpilogueDefaultEEEEEvvEEEEvNT_6ParamsE,@"STO_CUDA_ENTRY STV_DEFAULT"
_ZN7cutlass13device_kernelINS_4gemm6kernel13GemmUniversalIN4cute5tupleIJiiiiEEENS1_10collective13CollectiveMmaINS1_34MainloopSm90TmaGmmaWarpSpecializedILi9ENS5_IJNS4_1CILi1EEESB_SB_EEENS1_32KernelTmaWarpSpecializedPingpongEEENS5_IJNSA_ILi64EEENSA_ILi128EEESF_EEENS_10bfloat16_tENS5_IJlSB_lEEESI_SJ_NS4_8TiledMMAINS4_8MMA_AtomIJNS4_4SM904GMMA28MMA_64x128x16_F32BF16BF16_SSILNSN_5MajorE0ELSP_0ELNSN_7ScaleInE1ELSQ_1EEEEEENS4_6LayoutISC_NS5_IJNSA_ILi0EEESU_SU_EEEEENS5_IJNS4_10UnderscoreESX_SX_EEEEENS4_13SM90_TMA_LOADENS4_14ComposedLayoutINS4_7SwizzleILi3ELi4ELi3EEENS4_18smem_ptr_flag_bitsILi16EEENST_INS5_IJNSA_ILi8EEESF_EEENS5_IJSF_SB_EEEEEEEvNS4_8identityES10_S1A_vS1B_EENS_8epilogue10collective6detail29Sm90TmaWarpSpecializedAdapterINS1E_15DefaultEpilogueISI_SJ_SJ_NS1D_6thread17LinearCombinationISI_Li1EffLNS1I_9ScaleType4KindE0ELNS_15FloatRoundStyleE2ESI_EENS1_15EpilogueDefaultEEEEEvvEEEEvNT_6ParamsE:
[----:B------:R-:W0:Y:S02]  /*0000*/  LDC R1, c[0x0][0x28] ;  /* 0x00000a00ff017b82 */ /* 0x000e240000000800 */
[----:B0-----:R-:W-:Y:S01]  /*0010*/  VIADD R1, R1, 0xfffffff8 ;  /* 0xfffffff801017836 */ /* 0x001fe20000000000 */
[----:B------:R-:W0:Y:S01]  /*0020*/  S2R R4, SR_TID.X ;  /* 0x0000000000047919 */ /* 0x000e220000002100 */
[----:B------:R-:W-:Y:S01]  /*0030*/  ELECT P0, URZ, PT ;  /* 0x00000000003f782f */ /* 0x000fe20003800000 */
[----:B------:R-:W-:Y:S01]  /*0040*/  BSSY B0, `(.L_x_0) ;  /* 0x000000f000007945 */ /* 0x000fe20003800000 */
[--C-:B0-----:R-:W-:Y:S02]  /*0050*/  SHF.R.U32.HI R0, RZ, 0x5, R4.reuse ;  /* 0x00000005ff007819 */ /* 0x101fe40000011604 */
[----:B------:R-:W-:-:S03]  /*0060*/  SHF.R.U32.HI R5, RZ, 0x7, R4 ;  /* 0x00000007ff057819 */ /* 0x000fc60000011604 */
[----:B------:R-:W0:Y:S04]  /*0070*/  SHFL.IDX PT, R2, R0, RZ, 0x1f ;  /* 0x00001fff00027589 */ /* 0x000e2800000e0000 */
[----:B------:R1:W2:Y:S01]  /*0080*/  SHFL.IDX PT, R7, R5, RZ, 0x1f ;  /* 0x00001fff05077589 */ /* 0x0002a200000e0000 */
[----:B0-----:R-:W-:-:S13]  /*0090*/  ISETP.NE.OR P0, PT, R2, RZ, !P0 ;  /* 0x000000ff0200720c */ /* 0x001fda0004705670 */
[----:B-12---:R-:W-:Y:S05]  /*00a0*/  @P0 BRA `(.L_x_1) ;  /* 0x0000000000200947 */ /* 0x006fea0003800000 */
[----:B------:R-:W-:Y:S02]  /*00b0*/  ULDC.64 UR4, c[0x0][0x198] ;  /* 0x0000660000047ab9 */ /* 0x000fe40000000a00 */
[----:B------:R-:W-:Y:S02]  /*00c0*/  UIADD3 UR6, UP0, UR4, 0xf0, URZ ;  /* 0x000000f004067890 */ /* 0x000fe4000ff1e03f */
[----:B------:R-:W-:Y:S02]  /*00d0*/  UIADD3 UR4, UP1, UR4, 0x1f0, URZ ;  /* 0x000001f004047890 */ /* 0x000fe4000ff3e03f */
[----:B------:R-:W-:Y:S02]  /*00e0*/  UIADD3.X UR7, URZ, UR5, URZ, UP0, !UPT ;  /* 0x000000053f077290 */ /* 0x000fe400087fe43f */
[----:B------:R-:W-:-:S07]  /*00f0*/  UIADD3.X UR5, URZ, UR5, URZ, UP1, !UPT ;  /* 0x000000053f057290 */ /* 0x000fce0008ffe43f */
[----:B------:R0:W-:Y:S02]  /*0100*/  UTMACCTL.PF [UR6] ;  /* 0x00000000060079b9 */ /* 0x0001e40008040000 */
[----:B------:R0:W-:Y:S02]  /*0110*/  UTMACCTL.PF [UR4] ;  /* 0x00000000040079b9 */ /* 0x0001e40008040000 */
[----:B0-----:R-:W-:Y:S01]  /*0120*/  NOP ;  /* 0x0000000000007918 */ /* 0x001fe20000000000 */
.L_x_1:
[----:B------:R-:W-:Y:S05]  /*0130*/  BSYNC B0 ;  /* 0x0000000000007941 */ /* 0x000fea0003800000 */
.L_x_0:
[----:B------:R-:W0:Y:S02]  /*0140*/  SHFL.IDX PT, R3, R0, RZ, 0x1f ;  /* 0x00001fff00037589 */ /* 0x000e2400000e0000 */
[----:B0-----:R-:W-:-:S13]  /*0150*/  ISETP.NE.AND P0, PT, R3, RZ, PT ;  /* 0x000000ff0300720c */ /* 0x001fda0003f05270 */
[----:B------:R-:W-:Y:S05]  /*0160*/  @P0 BRA `(.L_x_2) ;  /* 0x00000000008c0947 */ /* 0x000fea0003800000 */
[----:B------:R-:W-:Y:S01]  /*0170*/  ELECT P0, URZ, PT ;  /* 0x00000000003f782f */ /* 0x000fe20003800000 */
[----:B------:R-:W-:-:S12]  /*0180*/  BSSY B0, `(.L_x_2) ;  /* 0x0000021000007945 */ /* 0x000fd80003800000 */
[----:B------:R-:W-:Y:S05]  /*0190*/  @!P0 BRA `(.L_x_3) ;  /* 0x00000000007c8947 */ /* 0x000fea0003800000 */
[----:B------:R-:W0:Y:S01]  /*01a0*/  S2UR UR8, SR_CgaCtaId ;  /* 0x00000000000879c3 */ /* 0x000e220000008800 */
[----:B------:R-:W-:Y:S01]  /*01b0*/  UMOV UR4, 0x400 ;  /* 0x0000040000047882 */ /* 0x000fe20000000000 */
[----:B------:R-:W-:Y:S01]  /*01c0*/  UMOV UR5, 0x1 ;  /* 0x0000000100057882 */ /* 0x000fe20000000000 */
[----:B------:R-:W-:Y:S02]  /*01d0*/  UMOV UR6, 0x80 ;  /* 0x0000008000067882 */ /* 0x000fe40000000000 */
[----:B------:R-:W-:-:S04]  /*01e0*/  UIADD3 UR6, -UR6, 0x100000, URZ ;  /* 0x0010000006067890 */ /* 0x000fc8000fffe13f */
[----:B------:R-:W-:Y:S02]  /*01f0*/  USHF.L.U32 UR7, UR6, 0xb, URZ ;  /* 0x0000000b06077899 */ /* 0x000fe4000800063f */
[----:B------:R-:W-:Y:S02]  /*0200*/  USHF.L.U32 UR6, UR6, 0x1, URZ ;  /* 0x0000000106067899 */ /* 0x000fe4000800063f */
[----:B0-----:R-:W-:Y:S02]  /*0210*/  ULEA UR8, UR8, UR4, 0x18 ;  /* 0x0000000408087291 */ /* 0x001fe4000f8ec03f */
[----:B------:R-:W-:-:S04]  /*0220*/  UIADD3 UR4, -UR5, 0x100000, URZ ;  /* 0x0010000005047890 */ /* 0x000fc8000fffe13f */
[----:B------:R-:W-:Y:S02]  /*0230*/  USHF.L.U32 UR5, UR4, 0xb, URZ ;  /* 0x0000000b04057899 */ /* 0x000fe4000800063f */
[----:B------:R-:W-:Y:S01]  /*0240*/  USHF.L.U32 UR4, UR4, 0x1, URZ ;  /* 0x0000000104047899 */ /* 0x000fe2000800063f */
[----:B------:R-:W0:Y:S11]  /*0250*/  FENCE.VIEW.ASYNC.S ;  /* 0x00000000000073c6 */ /* 0x000e360000000000 */
[----:B0-----:R0:W1:Y:S01]  /*0260*/  SYNCS.EXCH.64 URZ, [UR8], UR4 ;  /* 0x00000004083f75b2 */ /* 0x0010620008000100 */
[----:B------:R0:W2:Y:S01]  /*0270*/  SYNCS.EXCH.64 URZ, [UR8+0x48], UR6 ;  /* 0x00004806083f75b2 */ /* 0x0000a20008000100 */
[----:B------:R0:W3:Y:S01]  /*0280*/  SYNCS.EXCH.64 URZ, [UR8+0x8], UR4 ;  /* 0x00000804083f75b2 */ /* 0x0000e20008000100 */
[----:B------:R0:W4:Y:S01]  /*0290*/  SYNCS.EXCH.64 URZ, [UR8+0x50], UR6 ;  /* 0x00005006083f75b2 */ /* 0x0001220008000100 */
[----:B------:R0:W0:Y:S01]  /*02a0*/  SYNCS.EXCH.64 URZ, [UR8+0x10], UR4 ;  /* 0x00001004083f75b2 */ /* 0x0000220008000100 */
        /* <DEDUP_REMOVED lines=13> */
[----:B------:R-:W-:Y:S01]  /*0380*/  NOP ;  /* 0x0000000000007918 */ /* 0x000fe20000000000 */
.L_x_3:
[----:B0-----:R-:W-:Y:S05]  /*0390*/  BSYNC B0 ;  /* 0x0000000000007941 */ /* 0x001fea0003800000 */
.L_x_2:
[----:B------:R-:W0:Y:S01]  /*03a0*/  SHFL.IDX PT, R6, R0, RZ, 0x1f ;  /* 0x00001fff00067589 */ /* 0x000e2200000e0000 */
[----:B------:R-:W-:Y:S01]  /*03b0*/  ELECT P0, URZ, PT ;  /* 0x00000000003f782f */ /* 0x000fe20003800000 */
[----:B------:R-:W-:Y:S01]  /*03c0*/  NOP ;  /* 0x0000000000007918 */ /* 0x000fe20000000000 */
[----:B------:R-:W-:Y:S01]  /*03d0*/  ELECT P1, URZ, PT ;  /* 0x00000000003f782f */ /* 0x000fe20003820000 */
[----:B------:R-:W5:Y:S01]  /*03e0*/  SHFL.IDX PT, R3, R0, RZ, 0x1f ;  /* 0x00001fff00037589 */ /* 0x000f6200000e0000 */
[----:B------:R-:W-:Y:S01]  /*03f0*/  UMOV UR4, 0x20 ;  /* 0x0000002000047882 */ /* 0x000fe20000000000 */
[----:B------:R-:W-:Y:S01]  /*0400*/  UMOV UR11, 0x80 ;  /* 0x00000080000b7882 */ /* 0x000fe20000000000 */
[----:B------:R-:W-:Y:S01]  /*0410*/  NOP ;  /* 0x0000000000007918 */ /* 0x000fe20000000000 */
[----:B------:R-:W1:Y:S01]  /*0420*/  SHFL.IDX PT, R5, R5, RZ, 0x1f ;  /* 0x00001fff05057589 */ /* 0x000e6200000e0000 */
[C---:B------:R-:W-:Y:S01]  /*0430*/  VIADD R31, R7.reuse, 0xffffffff ;  /* 0xffffffff071f7836 */ /* 0x040fe20000000000 */
[----:B------:R-:W-:Y:S01]  /*0440*/  ULDC.64 UR36, c[0x0][0x208] ;  /* 0x0000820000247ab9 */ /* 0x000fe20000000a00 */
[----:B------:R-:W-:-:S03]  /*0450*/  ISETP.NE.AND P2, PT, R7, RZ, PT ;  /* 0x000000ff0700720c */ /* 0x000fc60003f45270 */
[----:B------:R-:W-:Y:S02]  /*0460*/  ISETP.GE.U32.AND P3, PT, R31, 0x2, PT ;  /* 0x000000021f00780c */ /* 0x000fe40003f66070 */
[----:B0-----:R-:W-:Y:S02]  /*0470*/  ISETP.NE.OR P0, PT, R6, RZ, !P0 ;  /* 0x000000ff0600720c */ /* 0x001fe40004705670 */
[----:B-----5:R-:W-:Y:S02]  /*0480*/  ISETP.NE.OR P1, PT, R3, RZ, !P1 ;  /* 0x000000ff0300720c */ /* 0x020fe40004f25670 */
[----:B------:R-:W-:Y:S02]  /*0490*/  SHF.R.S32.HI R3, RZ, 0x1f, R2 ;  /* 0x0000001fff037819 */ /* 0x000fe40000011402 */
[----:B-1----:R-:W-:Y:S02]  /*04a0*/  R2UR UR43, R5 ;  /* 0x00000000052b72ca */ /* 0x002fe400000e0000 */
[----:B------:R-:W-:-:S05]  /*04b0*/  LEA.HI R3, R3, R2, RZ, 0x2 ;  /* 0x0000000203037211 */ /* 0x000fca00078f10ff */
[----:B------:R-:W-:Y:S01]  /*04c0*/  VOTEU.ALL UP0, P0 ;  /* 0x00000000003f7886 */ /* 0x000fe20000000000 */
[----:B------:R-:W-:Y:S01]  /*04d0*/  LOP3.LUT R3, R3, 0xfffffffc, RZ, 0xc0, !PT ;  /* 0xfffffffc03037812 */ /* 0x000fe200078ec0ff */
[----:B------:R-:W-:-:S03]  /*04e0*/  VOTEU.ALL UP1, P1 ;  /* 0x00000000003f7886 */ /* 0x000fc60000820000 */
[----:B------:R-:W0:Y:S01]  /*04f0*/  @!UP0 S2UR UR7, SR_CgaCtaId ;  /* 0x00000000000789c3 */ /* 0x000e220000008800 */
[----:B------:R-:W-:Y:S01]  /*0500*/  @!UP0 UMOV UR6, 0x400 ;  /* 0x0000040000068882 */ /* 0x000fe20000000000 */
[----:B------:R-:W-:-:S04]  /*0510*/  @!UP0 UIADD3 UR4, -UR4, 0x100000, URZ ;  /* 0x0010000004048890 */ /* 0x000fc8000fffe13f */
[----:B------:R-:W-:Y:S02]  /*0520*/  @!UP0 USHF.L.U32 UR5, UR4, 0xb, URZ ;  /* 0x0000000b04058899 */ /* 0x000fe4000800063f */
[----:B------:R-:W-:Y:S01]  /*0530*/  @!UP0 USHF.L.U32 UR4, UR4, 0x1, URZ ;  /* 0x0000000104048899 */ /* 0x000fe2000800063f */
[----:B------:R-:W-:Y:S01]  /*0540*/  IMAD.IADD R14, R2, 0x1, -R3 ;  /* 0x00000001020e7824 */ /* 0x000fe200078e0a03 */
[----:B------:R-:W-:Y:S01]  /*0550*/  @!UP1 UMOV UR9, 0x400 ;  /* 0x0000040000099882 */ /* 0x000fe20000000000 */
[----:B------:R-:W-:Y:S01]  /*0560*/  VOTEU.ALL UP2, P1 ;  /* 0x00000000003f7886 */ /* 0x000fe20000840000 */
[----:B------:R-:W-:Y:S01]  /*0570*/  VOTEU.ALL UP3, P1 ;  /* 0x00000000003f7886 */ /* 0x000fe20000860000 */
[----:B------:R-:W-:Y:S01]  /*0580*/  VOTEU.ALL UP4, P1 ;  /* 0x00000000003f7886 */ /* 0x000fe20000880000 */
[----:B------:R-:W1:Y:S01]  /*0590*/  @!UP1 S2UR UR10, SR_CgaCtaId ;  /* 0x00000000000a99c3 */ /* 0x000e620000008800 */
[----:B------:R-:W-:Y:S01]  /*05a0*/  VOTEU.ALL UP5, P1 ;  /* 0x00000000003f7886 */ /* 0x000fe200008a0000 */
[----:B------:R-:W-:-:S04]  /*05b0*/  SHF.R.S32.HI R3, RZ, 0x1f, R4 ;  /* 0x0000001fff037819 */ /* 0x000fc80000011404 */
[----:B------:R-:W-:-:S04]  /*05c0*/  LEA.HI R3, R3, R4, RZ, 0x7 ;  /* 0x0000000403037211 */ /* 0x000fc800078f38ff */
[----:B------:R-:W-:-:S05]  /*05d0*/  LOP3.LUT R3, R3, 0xffffff80, RZ, 0xc0, !PT ;  /* 0xffffff8003037812 */ /* 0x000fca00078ec0ff */
[----:B------:R-:W-:Y:S01]  /*05e0*/  IMAD.IADD R5, R4, 0x1, -R3 ;  /* 0x0000000104057824 */ /* 0x000fe200078e0a03 */
[----:B0-----:R-:W-:Y:S02]  /*05f0*/  @!UP0 ULEA UR8, UR7, UR6, 0x18 ;  /* 0x0000000607088291 */ /* 0x001fe4000f8ec03f */
[----:B------:R-:W-:-:S04]  /*0600*/  @!UP1 UIADD3 UR6, -UR11, 0x100000, URZ ;  /* 0x001000000b069890 */ /* 0x000fc8000fffe13f */
[----:B------:R-:W-:Y:S02]  /*0610*/  @!UP1 USHF.L.U32 UR7, UR6, 0xb, URZ ;  /* 0x0000000b06079899 */ /* 0x000fe4000800063f */
[----:B------:R-:W-:Y:S01]  /*0620*/  @!UP1 USHF.L.U32 UR6, UR6, 0x1, URZ ;  /* 0x0000000106069899 */ /* 0x000fe2000800063f */
[----:B------:R-:W-:Y:S01]  /*0630*/  VOTEU.ALL UP0, P0 ;  /* 0x00000000003f7886 */ /* 0x000fe20000000000 */
[----:B-1----:R-:W-:Y:S01]  /*0640*/  @!UP1 ULEA UR9, UR10, UR9, 0x18 ;  /* 0x000000090a099291 */ /* 0x002fe2000f8ec03f */
[----:B------:R-:W-:Y:S02]  /*0650*/  VOTEU.ALL UP1, P0 ;  /* 0x00000000003f7886 */ /* 0x000fe40000020000 */
[----:B------:R-:W-:Y:S01]  /*0660*/  ULDC.64 UR10, c[0x0][0x598] ;  /* 0x00016600000a7ab9 */ /* 0x000fe20000000a00 */
[----:B------:R-:W-:Y:S01]  /*0670*/  ISETP.NE.AND P0, PT, R14, 0x3, PT ;  /* 0x000000030e00780c */ /* 0x000fe20003f05270 */
[----:B------:R-:W0:Y:S02]  /*0680*/  FENCE.VIEW.ASYNC.S ;  /* 0x00000000000073c6 */ /* 0x000e240000000000 */
[----:B0-----:R0:W2:Y:S01]  /*0690*/  @!UP0 SYNCS.EXCH.64 URZ, [UR8+0xc0], UR4 ;  /* 0x0000c004083f85b2 */ /* 0x0010a20008000100 */
[----:B------:R-:W-:-:S02]  /*06a0*/  ISETP.NE.U32.AND P1, PT, RZ, UR10, PT ;  /* 0x0000000aff007c0c */ /* 0x000fc4000bf25070 */
[----:B------:R-:W-:Y:S02]  /*06b0*/  ISETP.EQ.OR P0, PT, R14, RZ, !P0 ;  /* 0x000000ff0e00720c */ /* 0x000fe40004702670 */
[----:B------:R-:W-:Y:S02]  /*06c0*/  ISETP.NE.AND.EX P1, PT, RZ, UR11, PT, P1 ;  /* 0x0000000bff007c0c */ /* 0x000fe4000bf25310 */
[----:B------:R-:W-:-:S04]  /*06d0*/  ISETP.EQ.AND P0, PT, R7, RZ, P0 ;  /* 0x000000ff0700720c */ /* 0x000fc80000702270 */
[----:B------:R-:W-:-:S04]  /*06e0*/  SEL R23, RZ, 0x1, !P0 ;  /* 0x00000001ff177807 */ /* 0x000fc80004000000 */
[----:B------:R-:W-:Y:S01]  /*06f0*/  SEL R23, R23, 0x2, P3 ;  /* 0x0000000217177807 */ /* 0x000fe20001800000 */
[----:B------:R0:W2:Y:S01]  /*0700*/  @!UP1 SYNCS.EXCH.64 URZ, [UR8+0xc8], UR4 ;  /* 0x0000c804083f95b2 */ /* 0x0000a20008000100 */
[----:B------:R-:W-:Y:S01]  /*0710*/  NOP ;  /* 0x0000000000007918 */ /* 0x000fe20000000000 */
[----:B------:R0:W2:Y:S01]  /*0720*/  @!UP2 SYNCS.EXCH.64 URZ, [UR9+0xa0], UR6 ;  /* 0x0000a006093fa5b2 */ /* 0x0000a20008000100 */
[----:B------:R0:W2:Y:S01]  /*0730*/  @!UP3 SYNCS.EXCH.64 URZ, [UR9+0xa8], UR6 ;  /* 0x0000a806093fb5b2 */ /* 0x0000a20008000100 */
[----:B------:R0:W2:Y:S01]  /*0740*/  @!UP4 SYNCS.EXCH.64 URZ, [UR9+0xb0], UR6 ;  /* 0x0000b006093fc5b2 */ /* 0x0000a20008000100 */
[----:B------:R0:W2:Y:S01]  /*0750*/  @!UP5 SYNCS.EXCH.64 URZ, [UR9+0xb8], UR6 ;  /* 0x0000b806093fd5b2 */ /* 0x0000a20008000100 */
[----:B------:R-:W-:Y:S01]  /*0760*/  NOP ;  /* 0x0000000000007918 */ /* 0x000fe20000000000 */
[----:B--234-:R-:W-:Y:S06]  /*0770*/  BAR.SYNC.DEFER_BLOCKING 0x0 ;  /* 0x0000000000007b1d */ /* 0x01cfec0000010000 */
[----:B0-----:R-:W-:Y:S05]  /*0780*/  @!P1 BRA `(.L_x_4) ;  /* 0x00000000001c9947 */ /* 0x001fea0003800000 */
[----:B------:R-:W0:Y:S02]  /*0790*/  LDC.64 R2, c[0x0][0x598] ;  /* 0x00016600ff027b82 */ /* 0x000e240000000a00 */
[----:B0-----:R-:W2:Y:S02]  /*07a0*/  LDG.E.64 R2, desc[UR36][R2.64] ;  /* 0x0000002402027981 */ /* 0x001ea4000c1e1b00 */
[----:B--2---:R-:W-:-:S04]  /*07b0*/  ISETP.NE.U32.AND P0, PT, R2, RZ, PT ;  /* 0x000000ff0200720c */ /* 0x004fc80003f05070 */
[----:B------:R-:W-:-:S13]  /*07c0*/  ISETP.NE.AND.EX P0, PT, R3, RZ, PT, P0 ;  /* 0x000000ff0300720c */ /* 0x000fda0003f05300 */
[----:B------:R-:W-:Y:S05]  /*07d0*/  @!P0 BRA `(.L_x_4) ;  /* 0x0000000000088947 */ /* 0x000fea0003800000 */
[----:B------:R1:W5:Y:S01]  /*07e0*/  LD.E R88, desc[UR36][R2.64] ;  /* 0x0000002402587980 */ /* 0x000362000c101900 */
[----:B------:R-:W-:Y:S05]  /*07f0*/  BRA `(.L_x_5) ;  /* 0x0000000000247947 */ /* 0x000fea0003800000 */
.L_x_4:
[----:B------:R-:W-:Y:S02]  /*0800*/  ULDC.64 UR4, c[0x0][0x588] ;  /* 0x0001620000047ab9 */ /* 0x000fe40000000a00 */
[----:B------:R-:W-:-:S04]  /*0810*/  ISETP.NE.U32.AND P0, PT, RZ, UR4, PT ;  /* 0x00000004ff007c0c */ /* 0x000fc8000bf05070 */
[----:B------:R-:W-:-:S13]  /*0820*/  ISETP.NE.AND.EX P0, PT, RZ, UR5, PT, P0 ;  /* 0x00000005ff007c0c */ /* 0x000fda000bf05300 */
[----:B------:R-:W-:Y:S05]  /*0830*/  @!P0 BRA `(.L_x_6) ;  /* 0x00000000000c8947 */ /* 0x000fea0003800000 */
[----:B------:R-:W0:Y:S02]  /*0840*/  LDC.64 R88, c[0x0][0x588] ;  /* 0x00016200ff587b82 */ /* 0x000e240000000a00 */
[----:B0-----:R0:W5:Y:S01]  /*0850*/  LDG.E R88, desc[UR36][R88.64] ;  /* 0x0000002458587981 */ /* 0x001162000c1e1900 */
[----:B------:R-:W-:Y:S05]  /*0860*/  BRA `(.L_x_5) ;  /* 0x0000000000087947 */ /* 0x000fea0003800000 */
.L_x_6:
[----:B------:R-:W-:Y:S02]  /*0870*/  ULDC UR4, c[0x0][0x580] ;  /* 0x0001600000047ab9 */ /* 0x000fe40000000800 */
[----:B------:R-:W-:-:S07]  /*0880*/  IMAD.U32 R88, RZ, RZ, UR4 ;  /* 0x00000004ff587e24 */ /* 0x000fce000f8e00ff */
.L_x_5:
[----:B------:R-:W-:Y:S02]  /*0890*/  ULDC.64 UR4, c[0x0][0x5a0] ;  /* 0x0001680000047ab9 */ /* 0x000fe40000000a00 */
[----:B------:R-:W-:-:S04]  /*08a0*/  ISETP.NE.U32.AND P0, PT, RZ, UR4, PT ;  /* 0x00000004ff007c0c */ /* 0x000fc8000bf05070 */
[----:B------:R-:W-:-:S13]  /*08b0*/  ISETP.NE.AND.EX P0, PT, RZ, UR5, PT, P0 ;  /* 0x00000005ff007c0c */ /* 0x000fda000bf05300 */
[----:B------:R-:W-:Y:S05]  /*08c0*/  @!P0 BRA `(.L_x_7) ;  /* 0x00000000001c8947 */ /* 0x000fea0003800000 */
[----:B-1----:R-:W1:Y:S02]  /*08d0*/  LDC.64 R2, c[0x0][0x5a0] ;  /* 0x00016800ff027b82 */ /* 0x002e640000000a00 */
[----:B-1----:R-:W2:Y:S02]  /*08e0*/  LDG.E.64 R2, desc[UR36][R2.64] ;  /* 0x0000002402027981 */ /* 0x002ea4000c1e1b00 */
[----:B--2---:R-:W-:-:S04]  /*08f0*/  ISETP.NE.U32.AND P0, PT, R2, RZ, PT ;  /* 0x000000ff0200720c */ /* 0x004fc80003f05070 */
[----:B------:R-:W-:-:S13]  /*0900*/  ISETP.NE.AND.EX P0, PT, R3, RZ, PT, P0 ;  /* 0x000000ff0300720c */ /* 0x000fda0003f05300 */
[----:B------:R-:W-:Y:S05]  /*0910*/  @!P0 BRA `(.L_x_7) ;  /* 0x0000000000088947 */ /* 0x000fea0003800000 */
[----:B0-----:R2:W5:Y:S01]  /*0920*/  LD.E R89, desc[UR36][R2.64] ;  /* 0x0000002402597980 */ /* 0x001562000c101900 */
[----:B------:R-:W-:Y:S05]  /*0930*/  BRA `(.L_x_8) ;  /* 0x0000000000247947 */ /* 0x000fea0003800000 */
.L_x_7:
[----:B------:R-:W-:Y:S02]  /*0940*/  ULDC.64 UR4, c[0x0][0x590] ;  /* 0x0001640000047ab9 */ /* 0x000fe40000000a00 */
[----:B------:R-:W-:-:S04]  /*0950*/  ISETP.NE.U32.AND P0, PT, RZ, UR4, PT ;  /* 0x00000004ff007c0c */ /* 0x000fc8000bf05070 */
[----:B------:R-:W-:-:S13]  /*0960*/  ISETP.NE.AND.EX P0, PT, RZ, UR5, PT, P0 ;  /* 0x00000005ff007c0c */ /* 0x000fda000bf05300 */
[----:B------:R-:W-:Y:S05]  /*0970*/  @!P0 BRA `(.L_x_9) ;  /* 0x00000000000c8947 */ /* 0x000fea0003800000 */
[----:B-1----:R-:W0:Y:S02]  /*0980*/  LDC.64 R2, c[0x0][0x590] ;  /* 0x00016400ff027b82 */ /* 0x002e240000000a00 */
[----:B0-----:R0:W5:Y:S01]  /*0990*/  LDG.E R89, desc[UR36][R2.64] ;  /* 0x0000002402597981 */ /* 0x001162000c1e1900 */
[----:B------:R-:W-:Y:S05]  /*09a0*/  BRA `(.L_x_8) ;  /* 0x0000000000087947 */ /* 0x000fea0003800000 */
.L_x_9:
[----:B------:R-:W-:Y:S02]  /*09b0*/  ULDC UR4, c[0x0][0x584] ;  /* 0x0001610000047ab9 */ /* 0x000fe40000000800 */
[----:B0-----:R-:W-:-:S07]  /*09c0*/  IMAD.U32 R89, RZ, RZ, UR4 ;  /* 0x00000004ff597e24 */ /* 0x001fce000f8e00ff */
.L_x_8:
[----:B012---:R-:W0:Y:S01]  /*09d0*/  LDC R2, c[0x0][0x65c] ;  /* 0x00019700ff027b82 */ /* 0x007e220000000800 */
[----:B------:R-:W1:Y:S01]  /*09e0*/  S2R R15, SR_CTAID.Y ;  /* 0x00000000000f7919 */ /* 0x000e620000002600 */
[----:B------:R-:W-:Y:S01]  /*09f0*/  ULDC UR6, c[0x0][0x28c] ;  /* 0x0000a30000067ab9 */ /* 0x000fe20000000800 */
[----:B------:R-:W-:Y:S01]  /*0a00*/  ISETP.NE.AND P0, PT, R7, 0x2, PT ;  /* 0x000000020700780c */ /* 0x000fe20003f05270 */
[----:B------:R-:W-:Y:S01]  /*0a10*/  UIADD3 UR6, UR6, 0x3f, URZ ;  /* 0x0000003f06067890 */ /* 0x000fe2000fffe03f */
[----:B------:R-:W2:Y:S01]  /*0a20*/  S2R R6, SR_CTAID.X ;  /* 0x0000000000067919 */ /* 0x000ea20000002500 */
[----:B------:R-:W-:Y:S01]  /*0a30*/  UMOV UR38, URZ ;  /* 0x0000003f00267c82 */ /* 0x000fe20008000000 */
[----:B------:R-:W-:Y:S01]  /*0a40*/  UMOV UR39, URZ ;  /* 0x0000003f00277c82 */ /* 0x000fe20008000000 */
[----:B------:R-:W-:Y:S01]  /*0a50*/  USHF.R.S32.HI UR7, URZ, 0x1f, UR6 ;  /* 0x0000001f3f077899 */ /* 0x000fe20008011406 */
[----:B------:R-:W-:-:S03]  /*0a60*/  ULDC.64 UR8, c[0x0][0x650] ;  /* 0x0001940000087ab9 */ /* 0x000fc60000000a00 */
[----:B------:R-:W-:-:S04]  /*0a70*/  ULEA.HI UR7, UR7, UR6, URZ, 0x6 ;  /* 0x0000000607077291 */ /* 0x000fc8000f8f303f */
[----:B------:R-:W-:Y:S01]  /*0a80*/  USHF.R.S32.HI UR40, URZ, 0x6, UR7 ;  /* 0x000000063f287899 */ /* 0x000fe20008011407 */
[----:B0-----:R-:W-:-:S13]  /*0a90*/  ISETP.NE.AND P1, PT, R2, 0x1, PT ;  /* 0x000000010200780c */ /* 0x001fda0003f25270 */
[----:B------:R-:W2:Y:S01]  /*0aa0*/  @P1 LDC R17, c[0x0][0x10] ;  /* 0x00000400ff111b82 */ /* 0x000ea20000000800 */
[----:B-1----:R-:W-:Y:S02]  /*0ab0*/  @P1 IMAD.MOV.U32 R8, RZ, RZ, R15 ;  /* 0x000000ffff081224 */ /* 0x002fe400078e000f */
[----:B------:R-:W-:Y:S02]  /*0ac0*/  @P1 IMAD.MOV.U32 R9, RZ, RZ, RZ ;  /* 0x000000ffff091224 */ /* 0x000fe400078e00ff */
[----:B------:R-:W-:-:S03]  /*0ad0*/  @P1 IMAD.MOV.U32 R7, RZ, RZ, RZ ;  /* 0x000000ffff071224 */ /* 0x000fc600078e00ff */
[----:B------:R-:W0:Y:S01]  /*0ae0*/  @!P1 LDC R3, c[0x0][0xc] ;  /* 0x00000300ff039b82 */ /* 0x000e220000000800 */
[----:B------:R-:W-:Y:S01]  /*0af0*/  ULDC UR4, c[0x0][0xc] ;  /* 0x0000030000047ab9 */ /* 0x000fe20000000800 */
[----:B------:R-:W-:Y:S02]  /*0b00*/  ULDC UR5, c[0x0][0x10] ;  /* 0x0000040000057ab9 */ /* 0x000fe40000000800 */
[----:B------:R-:W-:-:S04]  /*0b10*/  UIMAD.WIDE.U32 UR4, UR4, UR5, URZ ;  /* 0x00000005040472a5 */ /* 0x000fc8000f8e003f */
[----:B------:R-:W1:Y:S01]  /*0b20*/  LDC R0, c[0x0][0x14] ;  /* 0x00000500ff007b82 */ /* 0x000e620000000800 */
[----:B--2---:R-:W-:-:S04]  /*0b30*/  @P1 IMAD.WIDE.U32 R16, R6, R17, R8 ;  /* 0x0000001106101225 */ /* 0x004fc800078e0008 */
[----:B------:R-:W-:Y:S02]  /*0b40*/  @P1 IMAD.IADD R17, R17, 0x1, R7 ;  /* 0x0000000111111824 */ /* 0x000fe400078e0207 */
[----:B------:R-:W-:Y:S02]  /*0b50*/  IMAD.MOV.U32 R7, RZ, RZ, RZ ;  /* 0x000000ffff077224 */ /* 0x000fe400078e00ff */
[----:B0-----:R-:W-:-:S04]  /*0b60*/  @!P1 IMAD.WIDE.U32 R8, R3, R15, R6 ;  /* 0x0000000f03089225 */ /* 0x001fc800078e0006 */
[----:B------:R-:W-:Y:S02]  /*0b70*/  @!P1 IMAD.MOV.U32 R16, RZ, RZ, R8 ;  /* 0x000000ffff109224 */ /* 0x000fe400078e0008 */
[----:B-1----:R-:W-:-:S04]  /*0b80*/  IMAD.WIDE.U32 R10, R0, UR4, RZ ;  /* 0x00000004000a7c25 */ /* 0x002fc8000f8e00ff */
[----:B------:R-:W-:Y:S01]  /*0b90*/  IMAD R3, R0, UR5, RZ ;  /* 0x0000000500037c24 */ /* 0x000fe2000f8e02ff */
[----:B------:R0:W-:Y:S01]  /*0ba0*/  STL.64 [R1], R10 ;  /* 0x0000000a01007387 */ /* 0x0001e20000100a00 */
[----:B------:R-:W-:Y:S02]  /*0bb0*/  @!P1 IMAD.MOV.U32 R17, RZ, RZ, R9 ;  /* 0x000000ffff119224 */ /* 0x000fe400078e0009 */
[----:B------:R-:W-:Y:S01]  /*0bc0*/  IMAD.IADD R0, R11, 0x1, R3 ;  /* 0x000000010b007824 */ /* 0x000fe200078e0203 */
[----:B------:R-:W-:Y:S06]  /*0bd0*/  @P0 BRA `(.L_x_10) ;  /* 0x0000000000200947 */ /* 0x000fec0003800000 */
[----:B------:R-:W-:Y:S01]  /*0be0*/  UISETP.GE.U32.AND UP0, UPT, UR40, 0x9, UPT ;  /* 0x000000092800788c */ /* 0x000fe2000bf06070 */
[----:B------:R-:W-:Y:S01]  /*0bf0*/  IADD3 R16, P0, R16, R10, RZ ;  /* 0x0000000a10107210 */ /* 0x000fe20007f1e0ff */
[----:B------:R-:W-:Y:S01]  /*0c00*/  UIMAD.WIDE.U32 UR4, UR40, 0x38e38e39, URZ ;  /* 0x38e38e39280478a5 */ /* 0x000fe2000f8e003f */
[----:B------:R-:W-:-:S03]  /*0c10*/  UMOV UR39, URZ ;  /* 0x0000003f00277c82 */ /* 0x000fc60008000000 */
[----:B------:R-:W-:Y:S01]  /*0c20*/  USHF.R.U32.HI UR4, URZ, 0x1, UR5 ;  /* 0x000000013f047899 */ /* 0x000fe20008011605 */
[----:B------:R-:W-:-:S03]  /*0c30*/  IMAD.X R17, R0, 0x1, R17, P0 ;  /* 0x0000000100117824 */ /* 0x000fc600000e0611 */
[----:B------:R-:W-:Y:S02]  /*0c40*/  UIMAD UR38, UR4, -0x9, UR40 ;  /* 0xfffffff7042678a4 */ /* 0x000fe4000f8e0228 */
[----:B------:R-:W-:-:S12]  /*0c50*/  @UP0 ULOP3.LUT UR39, UR4, 0x1, URZ, 0xc0, !UPT ;  /* 0x0000000104270892 */ /* 0x000fd8000f8ec03f */
.L_x_10:
[----:B------:R-:W-:Y:S01]  /*0c60*/  ISETP.GE.U32.AND P0, PT, R16, UR8, PT ;  /* 0x0000000810007c0c */ /* 0x000fe2000bf06070 */
[----:B------:R-:W-:Y:S01]  /*0c70*/  IMAD.MOV.U32 R22, RZ, RZ, -0x1 ;  /* 0xffffffffff167424 */ /* 0x000fe200078e00ff */
[----:B------:R-:W-:Y:S01]  /*0c80*/  PRMT R3, RZ, 0x7610, R3 ;  /* 0x00007610ff037816 */ /* 0x000fe20000000003 */
[----:B------:R-:W-:Y:S01]  /*0c90*/  IMAD.MOV.U32 R18, RZ, RZ, -0x1 ;  /* 0xffffffffff127424 */ /* 0x000fe200078e00ff */
[----:B------:R-:W-:Y:S01]  /*0ca0*/  ISETP.GE.U32.AND.EX P0, PT, R17, UR9, PT, P0 ;  /* 0x0000000911007c0c */ /* 0x000fe2000bf06100 */
[----:B------:R-:W-:-:S12]  /*0cb0*/  IMAD.MOV.U32 R19, RZ, RZ, -0x1 ;  /* 0xffffffffff137424 */ /* 0x000fd800078e00ff */
[----:B------:R-:W-:Y:S05]  /*0cc0*/  @P0 BRA `(.L_x_11) ;  /* 0x0000000400580947 */ /* 0x000fea0003800000 */
[----:B------:R-:W1:Y:S01]  /*0cd0*/  LDC.64 R20, c[0x0][0x628] ;  /* 0x00018a00ff147b82 */ /* 0x000e620000000a00 */
[----:B------:R-:W-:Y:S02]  /*0ce0*/  IMAD.MOV.U32 R8, RZ, RZ, R16 ;  /* 0x000000ffff087224 */ /* 0x000fe400078e0010 */
[----:B------:R-:W-:-:S05]  /*0cf0*/  IMAD.MOV.U32 R9, RZ, RZ, R17 ;  /* 0x000000ffff097224 */ /* 0x000fca00078e0011 */
[----:B------:R-:W2:Y:S08]  /*0d00*/  LDC R18, c[0x0][0x630] ;  /* 0x00018c00ff127b82 */ /* 0x000eb00000000800 */
[----:B------:R-:W3:Y:S01]  /*0d10*/  LDC.64 R24, c[0x0][0x620] ;  /* 0x00018800ff187b82 */ /* 0x000ee20000000a00 */
[----:B-1----:R-:W-:-:S04]  /*0d20*/  ISETP.NE.U32.AND P0, PT, R20, RZ, PT ;  /* 0x000000ff1400720c */ /* 0x002fc80003f05070 */
[----:B------:R-:W-:-:S13]  /*0d30*/  ISETP.NE.AND.EX P0, PT, R21, RZ, PT, P0 ;  /* 0x000000ff1500720c */ /* 0x000fda0003f05300 */
[----:B--23--:R-:W-:Y:S05]  /*0d40*/  @!P0 BRA `(.L_x_12) ;  /* 0x0000000000288947 */ /* 0x00cfea0003800000 */
[----:B------:R-:W1:Y:S02]  /*0d50*/  LDC R3, c[0x0][0x634] ;  /* 0x00018d00ff037b82 */ /* 0x000e640000000800 */
[----:B-1----:R-:W-:-:S05]  /*0d60*/  IADD3 R3, P0, R16, R3, RZ ;  /* 0x0000000310037210 */ /* 0x002fca0007f1e0ff */
[----:B------:R-:W-:-:S04]  /*0d70*/  IMAD.X R19, RZ, RZ, R17, P0 ;  /* 0x000000ffff137224 */ /* 0x000fc800000e0611 */
[----:B------:R-:W-:-:S04]  /*0d80*/  IMAD.WIDE.U32 R8, R19, R20, RZ ;  /* 0x0000001413087225 */ /* 0x000fc800078e00ff */
[----:B0-----:R-:W-:-:S04]  /*0d90*/  IMAD.WIDE.U32 R10, P0, R3, R21, R8 ;  /* 0x00000015030a7225 */ /* 0x001fc80007800008 */
[----:B------:R-:W-:-:S04]  /*0da0*/  IMAD.WIDE.U32 R8, R3, R20, RZ ;  /* 0x0000001403087225 */ /* 0x000fc800078e00ff */
[----:B------:R-:W-:Y:S01]  /*0db0*/  IMAD.X R13, RZ, RZ, RZ, P0 ;  /* 0x000000ffff0d7224 */ /* 0x000fe200000e06ff */
[----:B------:R-:W-:Y:S01]  /*0dc0*/  IADD3 RZ, P0, R9, R10, RZ ;  /* 0x0000000a09ff7210 */ /* 0x000fe20007f1e0ff */
[----:B------:R-:W-:-:S04]  /*0dd0*/  IMAD.MOV.U32 R12, RZ, RZ, R11 ;  /* 0x000000ffff0c7224 */ /* 0x000fc800078e000b */
[----:B------:R-:W-:-:S08]  /*0de0*/  IMAD.WIDE.U32.X R8, R19, R21, R12, P0 ;  /* 0x0000001513087225 */ /* 0x000fd000000e040c */
.L_x_12:
[-CC-:B------:R-:W-:Y:S01]  /*0df0*/  SHF.R.U64 R30, R8, R18.reuse, R9.reuse ;  /* 0x00000012081e7219 */ /* 0x180fe20000001209 */
[----:B------:R-:W1:Y:S01]  /*0e00*/  LDC R12, c[0x0][0x618] ;  /* 0x00018600ff0c7b82 */ /* 0x000e620000000800 */
[----:B------:R-:W-:Y:S01]  /*0e10*/  SHF.R.U32.HI R7, RZ, R18, R9 ;  /* 0x00000012ff077219 */ /* 0x000fe20000011609 */
[----:B------:R-:W-:Y:S01]  /*0e20*/  ULDC UR4, c[0x0][0x150] ;  /* 0x0000540000047ab9 */ /* 0x000fe20000000800 */
[----:B0-----:R-:W-:Y:S02]  /*0e30*/  IADD3 R11, P0, RZ, -R30, RZ ;  /* 0x8000001eff0b7210 */ /* 0x001fe40007f1e0ff */
[----:B------:R-:W-:-:S03]  /*0e40*/  I2FP.F32.U32 R3, R6 ;  /* 0x0000000600037245 */ /* 0x000fc60000201000 */
[----:B------:R-:W0:Y:S01]  /*0e50*/  LDC.64 R26, c[0x0][0x640] ;  /* 0x00019000ff1a7b82 */ /* 0x000e220000000a00 */
[----:B------:R-:W-:Y:S02]  /*0e60*/  IMAD.X R13, RZ, RZ, ~R7, P0 ;  /* 0x000000ffff0d7224 */ /* 0x000fe400000e0e07 */
[----:B------:R-:W-:Y:S01]  /*0e70*/  FMUL R3, R3, UR4 ;  /* 0x0000000403037c20 */ /* 0x000fe20008400000 */
[----:B------:R-:W-:Y:S01]  /*0e80*/  IMAD.WIDE.U32 R8, R11, R24, R16 ;  /* 0x000000180b087225 */ /* 0x000fe200078e0010 */
[----:B------:R-:W-:-:S03]  /*0e90*/  ULDC UR4, c[0x0][0x154] ;  /* 0x0000550000047ab9 */ /* 0x000fc60000000800 */
[----:B------:R-:W-:Y:S01]  /*0ea0*/  IMAD R10, R13, R24, RZ ;  /* 0x000000180d0a7224 */ /* 0x000fe200078e02ff */
[----:B------:R-:W2:Y:S01]  /*0eb0*/  LDC R7, c[0x0][0x144] ;  /* 0x00005100ff077b82 */ /* 0x000ea20000000800 */
[----:B------:R-:W3:Y:S02]  /*0ec0*/  F2I.U32.TRUNC.NTZ R3, R3 ;  /* 0x0000000300037305 */ /* 0x000ee4000020f000 */
[----:B------:R-:W-:-:S04]  /*0ed0*/  IMAD R11, R11, R25, R10 ;  /* 0x000000190b0b7224 */ /* 0x000fc800078e020a */
[----:B------:R-:W-:Y:S01]  /*0ee0*/  IMAD.IADD R9, R9, 0x1, R11 ;  /* 0x0000000109097824 */ /* 0x000fe200078e020b */
[----:B------:R-:W4:Y:S01]  /*0ef0*/  LDC R18, c[0x0][0x608] ;  /* 0x00018200ff127b82 */ /* 0x000f220000000800 */
[----:B------:R-:W-:-:S03]  /*0f00*/  IMAD.MOV.U32 R11, RZ, RZ, -0x1 ;  /* 0xffffffffff0b7424 */ /* 0x000fc600078e00ff */
[-C--:B-1----:R-:W-:Y:S02]  /*0f10*/  SHF.R.U64 R22, R8, R12.reuse, R9 ;  /* 0x0000000c08167219 */ /* 0x082fe40000001209 */
[----:B------:R-:W-:Y:S02]  /*0f20*/  I2FP.F32.U32 R8, R15 ;  /* 0x0000000f00087245 */ /* 0x000fe40000201000 */
[----:B------:R-:W1:Y:S01]  /*0f30*/  LDC R24, c[0x0][0x658] ;  /* 0x00019600ff187b82 */ /* 0x000e620000000800 */
[----:B0-----:R-:W-:Y:S01]  /*0f40*/  ISETP.NE.U32.AND P0, PT, R26, RZ, PT ;  /* 0x000000ff1a00720c */ /* 0x001fe20003f05070 */
[----:B---3--:R-:W-:Y:S01]  /*0f50*/  IMAD.MOV R10, RZ, RZ, -R3 ;  /* 0x000000ffff0a7224 */ /* 0x008fe200078e0a03 */
[----:B------:R-:W-:Y:S01]  /*0f60*/  SHF.R.U32.HI R9, RZ, R12, R9 ;  /* 0x0000000cff097219 */ /* 0x000fe20000011609 */
[----:B------:R-:W-:Y:S01]  /*0f70*/  FMUL R8, R8, UR4 ;  /* 0x0000000408087c20 */ /* 0x000fe20008400000 */
[----:B------:R-:W-:-:S03]  /*0f80*/  ISETP.NE.AND.EX P0, PT, R27, RZ, PT, P0 ;  /* 0x000000ff1b00720c */ /* 0x000fc60003f05300 */
[----:B------:R-:W0:Y:S01]  /*0f90*/  LDC R20, c[0x0][0x148] ;  /* 0x00005200ff147b82 */ /* 0x000e220000000800 */
[----:B--2---:R-:W-:-:S07]  /*0fa0*/  IMAD R3, R7, R10, R6 ;  /* 0x0000000a07037224 */ /* 0x004fce00078e0206 */
[----:B------:R-:W2:Y:S01]  /*0fb0*/  LDC R21, c[0x0][0x600] ;  /* 0x00018000ff157b82 */ /* 0x000ea20000000800 */
[-CC-:B----4-:R-:W-:Y:S02]  /*0fc0*/  SHF.R.U64 R32, R22, R18.reuse, R9.reuse ;  /* 0x0000001216207219 */ /* 0x190fe40000001209 */
[----:B------:R-:W-:Y:S01]  /*0fd0*/  SHF.R.U32.HI R7, RZ, R18, R9 ;  /* 0x00000012ff077219 */ /* 0x000fe20000011609 */
[----:B------:R-:W-:Y:S01]  /*0fe0*/  IMAD.MOV.U32 R9, RZ, RZ, 0x1 ;  /* 0x00000001ff097424 */ /* 0x000fe200078e00ff */
[----:B------:R3:W4:Y:S03]  /*0ff0*/  F2I.U32.TRUNC.NTZ R18, R8 ;  /* 0x0000000800127305 */ /* 0x000726000020f000 */
[----:B------:R-:W0:Y:S01]  /*1000*/  LDC R25, c[0x0][0x648] ;  /* 0x00019200ff197b82 */ /* 0x000e220000000800 */
[-C--:B-1----:R-:W-:Y:S02]  /*1010*/  SHF.L.U32 R6, R11, R24.reuse, RZ ;  /* 0x000000180b067219 */ /* 0x082fe400000006ff */
[----:B------:R-:W-:-:S02]  /*1020*/  SHF.R.U64 R34, R32, R24, R7 ;  /* 0x0000001820227219 */ /* 0x000fc40000001207 */
[----:B------:R-:W-:Y:S02]  /*1030*/  LOP3.LUT R13, RZ, R6, RZ, 0x33, !PT ;  /* 0x00000006ff0d7212 */ /* 0x000fe400078e33ff */
[-C--:B------:R-:W-:Y:S01]  /*1040*/  SHF.R.U32.HI R7, RZ, R24.reuse, R7 ;  /* 0x00000018ff077219 */ /* 0x080fe20000011607 */
[----:B------:R-:W1:Y:S01]  /*1050*/  LDC R29, c[0x0][0x638] ;  /* 0x00018e00ff1d7b82 */ /* 0x000e620000000800 */
[----:B------:R-:W-:Y:S01]  /*1060*/  SHF.L.U32 R12, R9, R24, RZ ;  /* 0x00000018090c7219 */ /* 0x000fe200000006ff */
[----:B------:R-:W-:-:S06]  /*1070*/  IMAD.MOV.U32 R6, RZ, RZ, R34 ;  /* 0x000000ffff067224 */ /* 0x000fcc00078e0022 */
[----:B------:R-:W0:Y:S01]  /*1080*/  LDC R28, c[0x0][0x610] ;  /* 0x00018400ff1c7b82 */ /* 0x000e220000000800 */
[----:B---34-:R-:W-:Y:S05]  /*1090*/  @!P0 BRA `(.L_x_13) ;  /* 0x0000000000288947 */ /* 0x018fea0003800000 */
[----:B------:R-:W3:Y:S02]  /*10a0*/  LDC R11, c[0x0][0x64c] ;  /* 0x00019300ff0b7b82 */ /* 0x000ee40000000800 */
[----:B---3--:R-:W-:-:S05]  /*10b0*/  IADD3 R11, P0, R34, R11, RZ ;  /* 0x0000000b220b7210 */ /* 0x008fca0007f1e0ff */
[----:B------:R-:W-:-:S04]  /*10c0*/  IMAD.X R19, RZ, RZ, R7, P0 ;  /* 0x000000ffff137224 */ /* 0x000fc800000e0607 */
[----:B------:R-:W-:-:S04]  /*10d0*/  IMAD.WIDE.U32 R6, R19, R26, RZ ;  /* 0x0000001a13067225 */ /* 0x000fc800078e00ff */
[----:B------:R-:W-:-:S04]  /*10e0*/  IMAD.WIDE.U32 R8, P0, R11, R27, R6 ;  /* 0x0000001b0b087225 */ /* 0x000fc80007800006 */
[----:B------:R-:W-:-:S04]  /*10f0*/  IMAD.WIDE.U32 R6, R11, R26, RZ ;  /* 0x0000001a0b067225 */ /* 0x000fc800078e00ff */
[----:B------:R-:W-:Y:S01]  /*1100*/  IMAD.X R11, RZ, RZ, RZ, P0 ;  /* 0x000000ffff0b7224 */ /* 0x000fe200000e06ff */
[----:B------:R-:W-:Y:S01]  /*1110*/  IADD3 RZ, P0, R7, R8, RZ ;  /* 0x0000000807ff7210 */ /* 0x000fe20007f1e0ff */
[----:B------:R-:W-:-:S04]  /*1120*/  IMAD.MOV.U32 R10, RZ, RZ, R9 ;  /* 0x000000ffff0a7224 */ /* 0x000fc800078e0009 */
[----:B------:R-:W-:-:S08]  /*1130*/  IMAD.WIDE.U32.X R6, R19, R27, R10, P0 ;  /* 0x0000001b13067225 */ /* 0x000fd000000e040a */
.L_x_13:
[----:B0-----:R-:W-:Y:S01]  /*1140*/  SHF.R.U64 R6, R6, R25, R7 ;  /* 0x0000001906067219 */ /* 0x001fe20000001207 */
[----:B--2---:R-:W-:Y:S01]  /*1150*/  VIADD R7, R21, 0xffffffff ;  /* 0xffffffff15077836 */ /* 0x004fe20000000000 */
[----:B------:R-:W-:Y:S01]  /*1160*/  LOP3.LUT R13, R32, R13, RZ, 0xc0, !PT ;  /* 0x0000000d200d7212 */ /* 0x000fe200078ec0ff */
[----:B------:R-:W-:Y:S02]  /*1170*/  IMAD.MOV R18, RZ, RZ, -R18 ;  /* 0x000000ffff127224 */ /* 0x000fe400078e0a12 */
[----:B------:R-:W-:Y:S01]  /*1180*/  IMAD.MOV R8, RZ, RZ, -R6 ;  /* 0x000000ffff087224 */ /* 0x000fe200078e0a06 */
[----:B------:R-:W-:Y:S01]  /*1190*/  LOP3.LUT R7, R22, R7, RZ, 0xc0, !PT ;  /* 0x0000000716077212 */ /* 0x000fe200078ec0ff */
[----:B------:R-:W-:Y:S02]  /*11a0*/  IMAD R12, R12, R6, R13 ;  /* 0x000000060c0c7224 */ /* 0x000fe400078e020d */
[----:B------:R-:W-:Y:S02]  /*11b0*/  @P1 IMAD R3, R20, R18, R15 ;  /* 0x0000001214031224 */ /* 0x000fe400078e020f */
[----:B-1----:R-:W-:-:S02]  /*11c0*/  IMAD R6, R8, R29, R34 ;  /* 0x0000001d08067224 */ /* 0x002fc400078e0222 */
[----:B------:R-:W-:Y:S02]  /*11d0*/  IMAD R22, R12, R28, R3 ;  /* 0x0000001c0c167224 */ /* 0x000fe400078e0203 */
[----:B------:R-:W-:Y:S02]  /*11e0*/  IMAD R7, R6, R21, R7 ;  /* 0x0000001506077224 */ /* 0x000fe400078e0207 */
[----:B------:R-:W-:Y:S02]  /*11f0*/  IMAD.MOV.U32 R3, RZ, RZ, 0x1 ;  /* 0x00000001ff037424 */ /* 0x000fe400078e00ff */
[----:B------:R-:W-:Y:S01]  /*1200*/  IMAD.MOV.U32 R19, RZ, RZ, R30 ;  /* 0x000000ffff137224 */ /* 0x000fe200078e001e */
[----:B------:R-:W-:Y:S02]  /*1210*/  SEL R18, R7, R22, !P1 ;  /* 0x0000001607127207 */ /* 0x000fe40004800000 */
[----:B------:R-:W-:-:S07]  /*1220*/  SEL R22, R22, R7, !P1 ;  /* 0x0000000716167207 */ /* 0x000fce0004800000 */
.L_x_11:
[----:B------:R-:W-:Y:S05]  /*1230*/  @!P2 BRA `(.L_x_14) ;  /* 0x000000540070a947 */ /* 0x000fea0003800000 */
[----:B------:R-:W-:-:S13]  /*1240*/  ISETP.GT.U32.AND P0, PT, R31, 0x1, PT ;  /* 0x000000011f00780c */ /* 0x000fda0003f04070 */
[----:B------:R-:W-:Y:S05]  /*1250*/  @P0 EXIT ;  /* 0x000000000000094d */ /* 0x000fea0003800000 */
.L_x_15:
[----:B------:R-:W-:-:S08]  /*1260*/  NOP ;  /* 0x0000000000007918 */ /* 0x000fd00000000000 */
[----:B------:R-:W1:Y:S02]  /*1270*/  USETMAXREG.TRY_ALLOC.CTAPOOL UP0, 0xe8 ;  /* 0x000000e8000079c8 */ /* 0x000e640008000600 */
[----:B-1----:R-:W-:-:S13]  /*1280*/  PLOP3.LUT P0, PT, PT, PT, UP0, 0x80, 0x0 ;  /* 0x000000000000781c */ /* 0x002fda0003f0f008 */
[----:B------:R-:W-:Y:S05]  /*1290*/  @!P0 BRA `(.L_x_15) ;  /* 0xfffffffc00f08947 */ /* 0x000fea000383ffff */
[----:B------:R-:W-:-:S13]  /*12a0*/  LOP3.LUT P0, RZ, R3, 0xff, RZ, 0xc0, !PT ;  /* 0x000000ff03ff7812 */ /* 0x000fda000780c0ff */
[----:B------:R-:W-:Y:S05]  /*12b0*/  @!P0 EXIT ;  /* 0x000000000000894d */ /* 0x000fea0003800000 */
[----:B------:R-:W2:Y:S01]  /*12c0*/  LDL.64 R8, [R1] ;  /* 0x0000000001087983 */ /* 0x000ea20000100a00 */
[----:B------:R-:W-:Y:S01]  /*12d0*/  SHF.R.S32.HI R4, RZ, 0x1f, R5 ;  /* 0x0000001fff047819 */ /* 0x000fe20000011405 */
[----:B------:R-:W1:Y:S01]  /*12e0*/  S2UR UR4, SR_CgaCtaId ;  /* 0x00000000000479c3 */ /* 0x000e620000008800 */
[----:B------:R-:W-:Y:S01]  /*12f0*/  UISETP.LT.AND UP0, UPT, UR40, 0x1, UPT ;  /* 0x000000012800788c */ /* 0x000fe2000bf01270 */
[----:B------:R-:W-:Y:S01]  /*1300*/  LOP3.LUT R102, R23, 0x1, RZ, 0xfc, !PT ;  /* 0x0000000117667812 */ /* 0x000fe200078efcff */
[----:B------:R-:W-:Y:S01]  /*1310*/  UIADD3 UR5, UR43, -0x1, URZ ;  /* 0xffffffff2b057890 */ /* 0x000fe2000fffe03f */
[CC--:B------:R-:W-:Y:S01]  /*1320*/  LEA.HI R3, R4.reuse, R5.reuse, RZ, 0x2 ;  /* 0x0000000504037211 */ /* 0x0c0fe200078f10ff */
[----:B------:R-:W-:Y:S01]  /*1330*/  USEL UR42, UR40, 0x1, UP0 ;  /* 0x00000001282a7887 */ /* 0x000fe20008000000 */
[----:B------:R-:W-:Y:S01]  /*1340*/  LEA.HI R4, R4, R5, RZ, 0x5 ;  /* 0x0000000504047211 */ /* 0x000fe200078f28ff */
[----:B------:R-:W-:Y:S01]  /*1350*/  UMOV UR41, 0x400 ;  /* 0x0000040000297882 */ /* 0x000fe20000000000 */
[--C-:B------:R-:W-:Y:S01]  /*1360*/  SHF.R.S32.HI R90, RZ, 0x2, R3.reuse ;  /* 0x00000002ff5a7819 */ /* 0x100fe20000011403 */
[----:B------:R-:W3:Y:S01]  /*1370*/  LDC R96, c[0x0][0x658] ;  /* 0x00019600ff607b82 */ /* 0x000ee20000000800 */
[----:B------:R-:W-:Y:S01]  /*1380*/  SHF.R.S32.HI R7, RZ, 0x1f, R3 ;  /* 0x0000001fff077819 */ /* 0x000fe20000011403 */
[----:B------:R-:W-:Y:S01]  /*1390*/  UISETP.NE.AND UP0, UPT, UR5, URZ, UPT ;  /* 0x0000003f0500728c */ /* 0x000fe2000bf05270 */
[----:B------:R-:W-:Y:S01]  /*13a0*/  LOP3.LUT R6, R3, 0xfffffffc, RZ, 0xc0, !PT ;  /* 0xfffffffc03067812 */ /* 0x000fe200078ec0ff */
[----:B------:R-:W-:Y:S01]  /*13b0*/  ULDC UR6, c[0x0][0x284] ;  /* 0x0000a10000067ab9 */ /* 0x000fe20000000800 */
[----:B------:R-:W-:Y:S01]  /*13c0*/  LEA.HI R7, R7, R90, RZ, 0x3 ;  /* 0x0000005a07077211 */ /* 0x000fe200078f18ff */
[----:B------:R-:W-:Y:S01]  /*13d0*/  USHF.L.U32 UR45, UR40, 0x1, URZ ;  /* 0x00000001282d7899 */ /* 0x000fe2000800063f */
[----:B------:R-:W-:Y:S01]  /*13e0*/  SHF.R.S32.HI R3, RZ, 0x5, R4 ;  /* 0x00000005ff037819 */ /* 0x000fe20000011404 */
[----:B------:R-:W4:Y:S01]  /*13f0*/  LDC.64 R94, c[0x0][0x5c8] ;  /* 0x00017200ff5e7b82 */ /* 0x000f220000000a00 */
[----:B------:R-:W-:Y:S01]  /*1400*/  LOP3.LUT R7, R7, 0xfffffff8, RZ, 0xc0, !PT ;  /* 0xfffffff807077812 */ /* 0x000fe200078ec0ff */
[----:B------:R-:W-:Y:S01]  /*1410*/  IMAD.IADD R6, R5, 0x1, -R6 ;  /* 0x0000000105067824 */ /* 0x000fe200078e0a06 */
[----:B------:R-:W-:Y:S01]  /*1420*/  UIADD3 UR42, -UR42, UR40, URZ ;  /* 0x000000282a2a7290 */ /* 0x000fe2000fffe13f */
[----:B------:R-:W-:-:S02]  /*1430*/  IMAD.MOV.U32 R5, RZ, RZ, 0x1 ;  /* 0x00000001ff057424 */ /* 0x000fc400078e00ff */
[----:B------:R-:W-:Y:S01]  /*1440*/  IMAD.IADD R90, R90, 0x1, -R7 ;  /* 0x000000015a5a7824 */ /* 0x000fe200078e0a07 */
[----:B-1----:R-:W-:Y:S01]  /*1450*/  ULEA UR41, UR4, UR41, 0x18 ;  /* 0x0000002904297291 */ /* 0x002fe2000f8ec03f */
[----:B------:R-:W1:Y:S01]  /*1460*/  LDC R97, c[0x0][0x288] ;  /* 0x0000a200ff617b82 */ /* 0x000e620000000800 */
[----:B------:R-:W-:Y:S01]  /*1470*/  USHF.L.U32 UR4, UR5, 0x3, URZ ;  /* 0x0000000305047899 */ /* 0x000fe2000800063f */
[--C-:B------:R-:W-:Y:S01]  /*1480*/  IMAD R101, R3, -0x10, -R90.reuse ;  /* 0xfffffff003657824 */ /* 0x100fe200078e0a5a */
[--C-:B------:R-:W-:Y:S01]  /*1490*/  SHF.R.S32.HI R91, RZ, 0x1f, R90.reuse ;  /* 0x0000001fff5b7819 */ /* 0x100fe2000001145a */
[----:B------:R-:W-:Y:S01]  /*14a0*/  USEL UR5, URZ, 0x1, UP0 ;  /* 0x000000013f057887 */ /* 0x000fe20008000000 */
[----:B------:R-:W-:Y:S01]  /*14b0*/  IMAD.SHL.U32 R92, R6, 0x2, RZ ;  /* 0x00000002065c7824 */ /* 0x000fe200078e00ff */
[----:B------:R-:W-:Y:S01]  /*14c0*/  UIADD3 UR46, UR41, 0xa0, URZ ;  /* 0x000000a0292e7890 */ /* 0x000fe2000fffe03f */
[----:B------:R-:W-:Y:S01]  /*14d0*/  VIADD R101, R101, UR6 ;  /* 0x0000000665657c36 */ /* 0x000fe20008000000 */
[----:B------:R-:W0:Y:S01]  /*14e0*/  LDC R99, c[0x0][0x600] ;  /* 0x00018000ff637b82 */ /* 0x000e220000000800 */
[----:B------:R-:W-:Y:S01]  /*14f0*/  IMAD.WIDE R90, R3, 0x10, R90 ;  /* 0x00000010035a7825 */ /* 0x000fe200078e025a */
[----:B------:R-:W-:Y:S01]  /*1500*/  ULOP3.LUT UR4, UR4, 0x8, URZ, 0xc0, !UPT ;  /* 0x0000000804047892 */ /* 0x000fe2000f8ec03f */
[----:B------:R-:W-:Y:S01]  /*1510*/  SHF.R.S32.HI R93, RZ, 0x1f, R92 ;  /* 0x0000001fff5d7819 */ /* 0x000fe2000001145c */
[----:B------:R-:W-:Y:S01]  /*1520*/  ULEA UR43, UR43, UR46, 0x3 ;  /* 0x0000002e2b2b7291 */ /* 0x000fe2000f8e183f */
[----:B------:R-:W-:Y:S01]  /*1530*/  IMAD.MOV.U32 R3, RZ, RZ, -0x1 ;  /* 0xffffffffff037424 */ /* 0x000fe200078e00ff */
[----:B------:R-:W-:Y:S01]  /*1540*/  ULOP3.LUT UR47, UR4, 0x8, URZ, 0x3c, !UPT ;  /* 0x00000008042f7892 */ /* 0x000fe2000f8e3c3f */
[----:B------:R-:W-:Y:S01]  /*1550*/  IMAD.U32 R103, RZ, RZ, UR5 ;  /* 0x00000005ff677e24 */ /* 0x000fe2000f8e00ff */
[C---:B----4-:R-:W-:Y:S01]  /*1560*/  SHF.L.U64.HI R95, R94.reuse, 0x3, R95 ;  /* 0x000000035e5f7819 */ /* 0x050fe2000001025f */
[----:B------:R-:W-:Y:S01]  /*1570*/  IMAD.SHL.U32 R94, R94, 0x8, RZ ;  /* 0x000000085e5e7824 */ /* 0x000fe200078e00ff */
[-C--:B---3--:R-:W-:Y:S01]  /*1580*/  SHF.L.U32 R3, R3, R96.reuse, RZ ;  /* 0x0000006003037219 */ /* 0x088fe200000006ff */
[----:B------:R-:W-:Y:S01]  /*1590*/  ULOP3.LUT UR44, UR4, 0x18, URZ, 0x3c, !UPT ;  /* 0x00000018042c7892 */ /* 0x000fe2000f8e3c3f */
[----:B------:R-:W-:-:S02]  /*15a0*/  SHF.L.U32 R96, R5, R96, RZ ;  /* 0x0000006005607219 */ /* 0x000fc400000006ff */
[----:B------:R-:W-:Y:S01]  /*15b0*/  LOP3.LUT R100, RZ, R3, RZ, 0x33, !PT ;  /* 0x00000003ff647212 */ /* 0x000fe200078e33ff */
[----:B-1----:R-:W-:Y:S02]  /*15c0*/  IMAD R97, R6, -0x2, R97 ;  /* 0xfffffffe06617824 */ /* 0x002fe400078e0261 */
[----:B0-----:R-:W-:Y:S01]  /*15d0*/  VIADD R99, R99, 0xffffffff ;  /* 0xffffffff63637836 */ /* 0x001fe20000000000 */
[----:B--2---:R-:W-:-:S07]  /*15e0*/  SHF.L.U64.HI R98, R8, 0x1, R0 ;  /* 0x0000000108627819 */ /* 0x004fce0000010200 */
.L_x_163:
[----:B------:R-:W-:-:S04]  /*15f0*/  SHF.L.U32 R0, R103, 0x1f, RZ ;  /* 0x0000001f67007819 */ /* 0x000fc800000006ff */
[----:B------:R-:W0:Y:S02]  /*1600*/  SYNCS.PHASECHK.TRANS64.TRYWAIT P0, [UR43+-0x8], R0 ;  /* 0xfffff800ff0075a7 */ /* 0x000e24000800016b */
[----:B01-34-:R-:W-:Y:S05]  /*1610*/  @!P0 BRA `(.L_x_16) ;  /* 0x0000006400148947 */ /* 0x01bfea0003800000 */
.L_x_190:
[----:B------:R-:W-:Y:S02]  /*1620*/  ULDC UR4, c[0x0][0x28c] ;  /* 0x0000a30000047ab9 */ /* 0x000fe40000000800 */
[----:B------:R-:W-:-:S13]  /*1630*/  ISETP.LT.AND P0, PT, RZ, UR4, PT ;  /* 0x00000004ff007c0c */ /* 0x000fda000bf01270 */
[----:B------:R-:W-:Y:S05]  /*1640*/  @P0 BRA `(.L_x_17) ;  /* 0x0000000000400947 */ /* 0x000fea0003800000 */
[----:B0-----:R-:W-:Y:S01]  /*1650*/  MOV R0, 0x0 ;  /* 0x0000000000007802 */ /* 0x001fe20000000f00 */
[----:B------:R-:W-:Y:S01]  /*1660*/  ULDC.64 UR4, c[0x4][0x68] ;  /* 0x01001a0000047ab9 */ /* 0x000fe20000000a00 */
[----:B------:R-:W-:Y:S01]  /*1670*/  ULDC.64 UR6, c[0x4][0x8] ;  /* 0x0100020000067ab9 */ /* 0x000fe20000000a00 */
[----:B------:R-:W-:Y:S01]  /*1680*/  IMAD.U32 R4, RZ, RZ, UR4 ;  /* 0x00000004ff047e24 */ /* 0x000fe2000f8e00ff */
[----:B------:R0:W1:Y:S01]  /*1690*/  LDC.64 R14, c[0x4][R0] ;  /* 0x01000000000e7b82 */ /* 0x0000620000000a00 */
[----:B------:R-:W-:Y:S01]  /*16a0*/  IMAD.U32 R5, RZ, RZ, UR5 ;  /* 0x00000005ff057e24 */ /* 0x000fe2000f8e00ff */
[----:B------:R-:W-:Y:S01]  /*16b0*/  ULDC.64 UR4, c[0x4][0x70] ;  /* 0x01001c0000047ab9 */ /* 0x000fe20000000a00 */
[----:B------:R-:W-:Y:S02]  /*16c0*/  IMAD.U32 R10, RZ, RZ, UR6 ;  /* 0x00000006ff0a7e24 */ /* 0x000fe4000f8e00ff */
[----:B------:R-:W-:Y:S02]  /*16d0*/  IMAD.U32 R6, RZ, RZ, UR4 ;  /* 0x00000004ff067e24 */ /* 0x000fe4000f8e00ff */
[----:B------:R-:W-:-:S02]  /*16e0*/  IMAD.U32 R7, RZ, RZ, UR5 ;  /* 0x00000005ff077e24 */ /* 0x000fc4000f8e00ff */
[----:B------:R-:W-:Y:S02]  /*16f0*/  IMAD.U32 R11, RZ, RZ, UR7 ;  /* 0x00000007ff0b7e24 */ /* 0x000fe4000f8e00ff */
[----:B------:R-:W-:Y:S02]  /*1700*/  IMAD.MOV.U32 R8, RZ, RZ, 0x1e1 ;  /* 0x000001e1ff087424 */ /* 0x000fe400078e00ff */
[----:B------:R-:W-:Y:S02]  /*1710*/  IMAD.MOV.U32 R12, RZ, RZ, 0x1 ;  /* 0x00000001ff0c7424 */ /* 0x000fe400078e00ff */
[----:B0-----:R-:W-:-:S07]  /*1720*/  IMAD.MOV.U32 R13, RZ, RZ, RZ ;  /* 0x000000ffff0d7224 */ /* 0x001fce00078e00ff */
[----:B------:R-:W-:-:S07]  /*1730*/  LEPC R20, `(.L_x_17) ;  /* 0x000000001014794e */ /* 0x000fce0000000000 */
[----:B-1---5:R-:W-:Y:S05]  /*1740*/  CALL.ABS.NOINC R14 ;  /* 0x000000000e007343 */ /* 0x022fea0003c00000 */
.L_x_17:
[----:B------:R-:W-:-:S13]  /*1750*/  ISETP.NE.AND P0, PT, R102, 0x3, PT ;  /* 0x000000036600780c */ /* 0x000fda0003f05270 */
[----:B------:R-:W-:Y:S05]  /*1760*/  @!P0 BRA `(.L_x_18) ;  /* 0x0000000000048947 */ /* 0x000fea0003800000 */
[----:B------:R-:W-:Y:S01]  /*1770*/  BPT.TRAP 0x1 ;  /* 0x000000040000795c */ /* 0x000fe20000300000 */
.L_x_18:
[----:B0-----:R-:W-:Y:S02]  /*1780*/  IMAD.U32 R3, RZ, RZ, UR38 ;  /* 0x00000026ff037e24 */ /* 0x001fe4000f8e00ff */
[----:B------:R-:W-:-:S03]  /*1790*/  IMAD.U32 R0, RZ, RZ, UR39 ;  /* 0x00000027ff007e24 */ /* 0x000fc6000f8e00ff */
[----:B------:R-:W-:Y:S02]  /*17a0*/  LEA R3, R3, UR41, 0x3 ;  /* 0x0000002903037c11 */ /* 0x000fe4000f8e18ff */
[----:B------:R-:W-:-:S04]  /*17b0*/  SHF.L.U32 R0, R0, 0x1f, RZ ;  /* 0x0000001f00007819 */ /* 0x000fc800000006ff */
[----:B------:R0:W1:Y:S01]  /*17c0*/  SYNCS.PHASECHK.TRANS64.TRYWAIT P1, [R3+URZ], R0 ;  /* 0x00000000030075a7 */ /* 0x000062000802017f */
[----:B------:R-:W-:Y:S05]  /*17d0*/  @!P0 BRA `(.L_x_19) ;  /* 0x0000000000048947 */ /* 0x000fea0003800000 */
[----:B------:R-:W-:Y:S01]  /*17e0*/  BPT.TRAP 0x1 ;  /* 0x000000040000795c */ /* 0x000fe20000300000 */
.L_x_19:
[----:B------:R-:W-:-:S05]  /*17f0*/  IMAD.U32 R4, RZ, RZ, UR42 ;  /* 0x0000002aff047e24 */ /* 0x000fca000f8e00ff */
[----:B------:R-:W-:Y:S01]  /*1800*/  ISETP.GE.AND P2, PT, R4, 0x1, PT ;  /* 0x000000010400780c */ /* 0x000fe20003f46270 */
[----:B-1----:R-:W-:-:S12]  /*1810*/  @P1 BRA `(.L_x_20) ;  /* 0x0000000000081947 */ /* 0x002fd80003800000 */
[----:B------:R-:W1:Y:S02]  /*1820*/  SYNCS.PHASECHK.TRANS64.TRYWAIT P1, [R3+URZ], R0 ;  /* 0x00000000030075a7 */ /* 0x000e64000802017f */
[----:B-1----:R-:W-:Y:S05]  /*1830*/  @!P1 BRA `(.L_x_21) ;  /* 0x0000006000a49947 */ /* 0x002fea0003800000 */
.L_x_20:
[----:B------:R-:W-:Y:S05]  /*1840*/  WARPSYNC.ALL ;  /* 0x0000000000007948 */ /* 0x000fea0003800000 */
[----:B------:R-:W-:Y:S01]  /*1850*/  UIADD3 UR4, UR41, 0x180, URZ ;  /* 0x0000018029047890 */ /* 0x000fe2000fffe03f */
[----:B------:R-:W-:Y:S01]  /*1860*/  WARPGROUP.ARRIVE ;  /* 0x00000000000079c5 */ /* 0x000fe20000000000 */
[----:B------:R-:W-:Y:S02]  /*1870*/  UIADD3 UR5, UR41, 0x12180, URZ ;  /* 0x0001218029057890 */ /* 0x000fe4000fffe03f */
[----:B------:R-:W-:Y:S02]  /*1880*/  USHF.R.U32.HI UR4, URZ, 0x4, UR4 ;  /* 0x000000043f047899 */ /* 0x000fe40008011604 */
[----:B------:R-:W-:-:S02]  /*1890*/  USHF.R.U32.HI UR5, URZ, 0x4, UR5 ;  /* 0x000000043f057899 */ /* 0x000fc40008011605 */
[----:B------:R-:W-:Y:S02]  /*18a0*/  ULOP3.LUT UR4, UR4, 0x3fff, URZ, 0xc0, !UPT ;  /* 0x00003fff04047892 */ /* 0x000fe4000f8ec03f */
[----:B------:R-:W-:Y:S02]  /*18b0*/  ULOP3.LUT UR5, UR5, 0x3fff, URZ, 0xc0, !UPT ;  /* 0x00003fff05057892 */ /* 0x000fe4000f8ec03f */
[----:B------:R-:W-:Y:S02]  /*18c0*/  ULOP3.LUT UR8, UR4, 0x10000, URZ, 0xfc, !UPT ;  /* 0x0001000004087892 */ /* 0x000fe4000f8efc3f */
[----:B------:R-:W-:Y:S02]  /*18d0*/  ULOP3.LUT UR9, UR5, 0x10000, URZ, 0xfc, !UPT ;  /* 0x0001000005097892 */ /* 0x000fe4000f8efc3f */
[----:B------:R-:W-:Y:S02]  /*18e0*/  ULEA UR10, UR38, UR8, 0x9 ;  /* 0x00000008260a7291 */ /* 0x000fe4000f8e483f */
[----:B------:R-:W-:Y:S01]  /*18f0*/  ULEA UR11, UR38, UR9, 0xa ;  /* 0x00000009260b7291 */ /* 0x000fe2000f8e503f */
[----:B------:R-:W-:Y:S01]  /*1900*/  UMOV UR5, 0x40000040 ;  /* 0x4000004000057882 */ /* 0x000fe20000000000 */
[----:B------:R-:W-:-:S03]  /*1910*/  UMOV UR7, 0x40000040 ;  /* 0x4000004000077882 */ /* 0x000fc60000000000 */
[----:B------:R-:W-:Y:S02]  /*1920*/  UMOV UR4, UR10 ;  /* 0x0000000a00047c82 */ /* 0x000fe40008000000 */
[----:B------:R-:W-:Y:S02]  /*1930*/  UMOV UR6, UR11 ;  /* 0x0000000b00067c82 */ /* 0x000fe40008000000 */
[----:B------:R-:W-:Y:S01]  /*1940*/  HGMMA.64x128x16.F32.BF16 R24, gdesc[UR4], RZ, !UPT, gsb0 ;  /* 0x01e00000041879f0 */ /* 0x000fe2000c0018ff */
[----:B------:R-:W-:Y:S02]  /*1950*/  UIADD3 UR4, UR10, 0x2, URZ ;  /* 0x000000020a047890 */ /* 0x000fe4000fffe03f */
[----:B------:R-:W-:Y:S01]  /*1960*/  UIADD3 UR6, UR11, 0x2, URZ ;  /* 0x000000020b067890 */ /* 0x000fe2000fffe03f */
[----:B------:R-:W-:Y:S01]  /*1970*/  UMOV UR5, 0x40000040 ;  /* 0x4000004000057882 */ /* 0x000fe20000000000 */
[----:B------:R-:W-:Y:S01]  /*1980*/  UMOV UR7, 0x40000040 ;  /* 0x4000004000077882 */ /* 0x000fe20000000000 */
[----:B------:R-:W-:-:S02]  /*1990*/  WARPGROUP.DEPBAR.LE gsb0, 0x0 ;  /* 0x00008000000079c5 */ /* 0x000fc40000010000 */
[----:B------:R-:W-:-:S06]  /*19a0*/  WARPGROUP.ARRIVE ;  /* 0x00000000000079c5 */ /* 0x000fcc0000000000 */
[----:B------:R-:W-:Y:S01]  /*19b0*/  HGMMA.64x128x16.F32.BF16 R24, gdesc[UR4], R24, gsb0 ;  /* 0x01e00000041879f0 */ /* 0x000fe20008001818 */
[----:B------:R-:W-:Y:S02]  /*19c0*/  UIADD3 UR4, UR10, 0x4, URZ ;  /* 0x000000040a047890 */ /* 0x000fe4000fffe03f */
[----:B------:R-:W-:Y:S01]  /*19d0*/  UIADD3 UR6, UR11, 0x4, URZ ;  /* 0x000000040b067890 */ /* 0x000fe2000fffe03f */
[----:B------:R-:W-:Y:S01]  /*19e0*/  UMOV UR5, 0x40000040 ;  /* 0x4000004000057882 */ /* 0x000fe20000000000 */
[----:B------:R-:W-:Y:S01]  /*19f0*/  UMOV UR7, 0x40000040 ;  /* 0x4000004000077882 */ /* 0x000fe20000000000 */
[----:B------:R-:W-:Y:S02]  /*1a00*/  WARPGROUP.DEPBAR.LE gsb0, 0x0 ;  /* 0x00008000000079c5 */ /* 0x000fe40000010000 */
        /* <DEDUP_REMOVED lines=8> */
[----:B------:R-:W-:Y:S03]  /*1a90*/  HGMMA.64x128x16.F32.BF16 R24, gdesc[UR4], R24, gsb0 ;  /* 0x01e00000041879f0 */ /* 0x000fe60008001818 */
[----:B------:R-:W-:Y:S02]  /*1aa0*/  WARPGROUP.DEPBAR.LE gsb0, 0x0 ;  /* 0x00008000000079c5 */ /* 0x000fe40000010000 */
[----:B------:R-:W-:Y:S05]  /*1ab0*/  @!P2 BRA `(.L_x_22) ;  /* 0x000000040010a947 */ /* 0x000fea0003800000 */
[----:B------:R-:W-:Y:S01]  /*1ac0*/  UIADD3 UR4, UR38, 0x1, URZ ;  /* 0x0000000126047890 */ /* 0x000fe2000fffe03f */
[----:B01----:R-:W-:Y:S01]  /*1ad0*/  IMAD.U32 R0, RZ, RZ, UR42 ;  /* 0x0000002aff007e24 */ /* 0x003fe2000f8e00ff */
[----:B------:R-:W-:Y:S02]  /*1ae0*/  UMOV UR11, UR38 ;  /* 0x00000026000b7c82 */ /* 0x000fe40008000000 */
[----:B------:R-:W-:-:S04]  /*1af0*/  UISETP.NE.AND UP0, UPT, UR4, 0x9, UPT ;  /* 0x000000090400788c */ /* 0x000fc8000bf05270 */
[----:B------:R-:W-:Y:S02]  /*1b00*/  USEL UR5, URZ, 0x1, UP0 ;  /* 0x000000013f057887 */ /* 0x000fe40008000000 */
[----:B------:R-:W-:Y:S02]  /*1b10*/  USEL UR10, UR4, URZ, UP0 ;  /* 0x0000003f040a7287 */ /* 0x000fe40008000000 */
[----:B------:R-:W-:-:S06]  /*1b20*/  ULOP3.LUT UR5, UR39, UR5, URZ, 0x3c, !UPT ;  /* 0x0000000527057292 */ /* 0x000fcc000f8e3c3f */
[----:B------:R-:W-:-:S07]  /*1b30*/  IMAD.U32 R5, RZ, RZ, UR5 ;  /* 0x00000005ff057e24 */ /* 0x000fce000f8e00ff */
.L_x_29:
[----:B01----:R-:W-:Y:S05]  /*1b40*/  @!P0 BRA `(.L_x_23) ;  /* 0x0000000000048947 */ /* 0x003fea0003800000 */
[----:B------:R-:W-:Y:S01]  /*1b50*/  BPT.TRAP 0x1 ;  /* 0x000000040000795c */ /* 0x000fe20000300000 */
.L_x_23:
[----:B------:R-:W-:Y:S01]  /*1b60*/  ULEA UR4, UR10, UR41, 0x3 ;  /* 0x000000290a047291 */ /* 0x000fe2000f8e183f */
[----:B------:R-:W-:-:S08]  /*1b70*/  SHF.L.U32 R3, R5, 0x1f, RZ ;  /* 0x0000001f05037819 */ /* 0x000fd000000006ff */
[----:B------:R0:W1:Y:S01]  /*1b80*/  SYNCS.PHASECHK.TRANS64.TRYWAIT P1, [UR4], R3 ;  /* 0x00000003ff0075a7 */ /* 0x0000620008020144 */
[----:B------:R-:W-:Y:S05]  /*1b90*/  @!P0 BRA `(.L_x_24) ;  /* 0x0000000000048947 */ /* 0x000fea0003800000 */
[----:B------:R-:W-:Y:S01]  /*1ba0*/  BPT.TRAP 0x1 ;  /* 0x000000040000795c */ /* 0x000fe20000300000 */
.L_x_24:
[----:B-1----:R-:W-:Y:S05]  /*1bb0*/  @P1 BRA `(.L_x_25) ;  /* 0x0000000000081947 */ /* 0x002fea0003800000 */
[----:B------:R-:W1:Y:S02]  /*1bc0*/  SYNCS.PHASECHK.TRANS64.TRYWAIT P1, [UR4], R3 ;  /* 0x00000003ff0075a7 */ /* 0x000e640008020144 */
[----:B-1----:R-:W-:Y:S05]  /*1bd0*/  @!P1 BRA `(.L_x_26) ;  /* 0x0000005c00d09947 */ /* 0x002fea0003800000 */
.L_x_25:
[----:B------:R-:W-:Y:S01]  /*1be0*/  ULEA UR12, UR10, UR8, 0x9 ;  /* 0x000000080a0c7291 */ /* 0x000fe2000f8e483f */
[----:B------:R-:W-:Y:S01]  /*1bf0*/  WARPGROUP.ARRIVE ;  /* 0x00000000000079c5 */ /* 0x000fe20000000000 */
[----:B------:R-:W-:Y:S01]  /*1c00*/  ULEA UR13, UR10, UR9, 0xa ;  /* 0x000000090a0d7291 */ /* 0x000fe2000f8e503f */
[----:B------:R-:W-:Y:S01]  /*1c10*/  UMOV UR5, 0x40000040 ;  /* 0x4000004000057882 */ /* 0x000fe20000000000 */
[----:B------:R-:W-:-:S03]  /*1c20*/  UMOV UR7, 0x40000040 ;  /* 0x4000004000077882 */ /* 0x000fc60000000000 */
[----:B------:R-:W-:Y:S02]  /*1c30*/  UMOV UR4, UR12 ;  /* 0x0000000c00047c82 */ /* 0x000fe40008000000 */
[----:B------:R-:W-:Y:S02]  /*1c40*/  UMOV UR6, UR13 ;  /* 0x0000000d00067c82 */ /* 0x000fe40008000000 */
[----:B------:R-:W-:Y:S01]  /*1c50*/  HGMMA.64x128x16.F32.BF16 R24, gdesc[UR4], R24, gsb0 ;  /* 0x01e00000041879f0 */ /* 0x000fe20008001818 */
        /* <DEDUP_REMOVED lines=23> */
[----:B------:R-:W-:Y:S01]  /*1dd0*/  BPT.TRAP 0x1 ;  /* 0x000000040000795c */ /* 0x000fe20000300000 */
.L_x_27:
[----:B------:R-:W-:Y:S01]  /*1de0*/  ULEA UR4, UR11, UR41, 0x3 ;  /* 0x000000290b047291 */ /* 0x000fe2000f8e183f */
[----:B------:R-:W-:-:S03]  /*1df0*/  ISETP.GT.U32.AND P1, PT, R23, 0x1, PT ;  /* 0x000000011700780c */ /* 0x000fc60003f24070 */
[----:B------:R-:W-:-:S04]  /*1e00*/  UIADD3 UR4, UR4, 0x48, URZ ;  /* 0x0000004804047890 */ /* 0x000fc8000fffe03f */
[----:B------:R-:W-:-:S09]  /*1e10*/  UPRMT UR4, URZ, 0x654, UR4 ;  /* 0x000006543f047896 */ /* 0x000fd20008000004 */
[----:B------:R-:W-:Y:S01]  /*1e20*/  SYNCS.ARRIVE.TRANS64.RED.A1T0 RZ, [UR4], RZ ;  /* 0x000000ffffff79a7 */ /* 0x000fe20008100404 */
[----:B------:R-:W-:Y:S05]  /*1e30*/  @P1 BRA `(.L_x_28) ;  /* 0x0000000000041947 */ /* 0x000fea0003800000 */
[----:B------:R-:W-:Y:S01]  /*1e40*/  BPT.TRAP 0x1 ;  /* 0x000000040000795c */ /* 0x000fe20000300000 */
.L_x_28:
[----:B------:R-:W-:Y:S01]  /*1e50*/  UIADD3 UR10, UR10, 0x1, URZ ;  /* 0x000000010a0a7890 */ /* 0x000fe2000fffe03f */
[C---:B------:R-:W-:Y:S01]  /*1e60*/  ISETP.GT.AND P1, PT, R0.reuse, 0x1, PT ;  /* 0x000000010000780c */ /* 0x040fe20003f24270 */
[----:B------:R-:W-:Y:S01]  /*1e70*/  UIADD3 UR11, UR11, 0x1, URZ ;  /* 0x000000010b0b7890 */ /* 0x000fe2000fffe03f */
[----:B------:R-:W-:Y:S01]  /*1e80*/  VIADD R0, R0, 0xffffffff ;  /* 0xffffffff00007836 */ /* 0x000fe20000000000 */
[----:B------:R-:W-:Y:S02]  /*1e90*/  UISETP.NE.AND UP0, UPT, UR10, 0x9, UPT ;  /* 0x000000090a00788c */ /* 0x000fe4000bf05270 */
[----:B------:R-:W-:Y:S02]  /*1ea0*/  UISETP.NE.AND UP1, UPT, UR11, 0x9, UPT ;  /* 0x000000090b00788c */ /* 0x000fe4000bf25270 */
[----:B------:R-:W-:Y:S02]  /*1eb0*/  USEL UR4, URZ, 0x1, UP0 ;  /* 0x000000013f047887 */ /* 0x000fe40008000000 */
[----:B------:R-:W-:-:S02]  /*1ec0*/  USEL UR10, UR10, URZ, UP0 ;  /* 0x0000003f0a0a7287 */ /* 0x000fc40008000000 */
[----:B------:R-:W-:Y:S02]  /*1ed0*/  USEL UR11, UR11, URZ, UP1 ;  /* 0x0000003f0b0b7287 */ /* 0x000fe40008800000 */
[----:B------:R-:W-:Y:S01]  /*1ee0*/  LOP3.LUT R5, R5, UR4, RZ, 0x3c, !PT ;  /* 0x0000000405057c12 */ /* 0x000fe2000f8e3cff */
[----:B------:R-:W-:Y:S09]  /*1ef0*/  @P1 BRA `(.L_x_29) ;  /* 0xfffffffc00101947 */ /* 0x000ff2000383ffff */
.L_x_22:
[----:B01----:R-:W0:Y:S01]  /*1f00*/  LDC R0, c[0x0][0x28c] ;  /* 0x0000a300ff007b82 */ /* 0x003e220000000800 */
[----:B------:R-:W-:-:S04]  /*1f10*/  IMAD.U32 R3, RZ, RZ, UR47 ;  /* 0x0000002fff037e24 */ /* 0x000fc8000f8e00ff */
[----:B------:R1:W-:Y:S01]  /*1f20*/  SYNCS.ARRIVE.TRANS64.A1T0 RZ, [R3+UR46], RZ ;  /* 0x000000ff03ff79a7 */ /* 0x0003e2000810002e */
[----:B0-----:R-:W-:-:S13]  /*1f30*/  ISETP.GE.AND P1, PT, R0, 0x1, PT ;  /* 0x000000010000780c */ /* 0x001fda0003f26270 */
[----:B-1----:R-:W-:Y:S05]  /*1f40*/  @!P1 BRA `(.L_x_30) ;  /* 0x0000000000349947 */ /* 0x002fea0003800000 */
[----:B------:R-:W-:Y:S05]  /*1f50*/  @!P0 BRA `(.L_x_31) ;  /* 0x0000000000048947 */ /* 0x000fea0003800000 */
[----:B------:R-:W-:Y:S01]  /*1f60*/  BPT.TRAP 0x1 ;  /* 0x000000040000795c */ /* 0x000fe20000300000 */
.L_x_31:
[----:B------:R-:W-:Y:S01]  /*1f70*/  UIADD3 UR6, UR38, UR42, URZ ;  /* 0x0000002a26067290 */ /* 0x000fe2000fffe03f */
[----:B------:R-:W-:-:S03]  /*1f80*/  ISETP.GT.U32.AND P0, PT, R23, 0x1, PT ;  /* 0x000000011700780c */ /* 0x000fc60003f04070 */
[----:B------:R-:W-:-:S04]  /*1f90*/  UIMAD.WIDE.U32 UR4, UR6, 0x38e38e39, URZ ;  /* 0x38e38e39060478a5 */ /* 0x000fc8000f8e003f */
[----:B------:R-:W-:-:S04]  /*1fa0*/  USHF.R.U32.HI UR4, URZ, 0x1, UR5 ;  /* 0x000000013f047899 */ /* 0x000fc80008011605 */
[----:B------:R-:W-:-:S04]  /*1fb0*/  UIMAD UR6, UR4, -0x9, UR6 ;  /* 0xfffffff7040678a4 */ /* 0x000fc8000f8e0206 */
[----:B------:R-:W-:-:S04]  /*1fc0*/  ULEA UR6, UR6, UR41, 0x3 ;  /* 0x0000002906067291 */ /* 0x000fc8000f8e183f */
[----:B------:R-:W-:-:S04]  /*1fd0*/  UIADD3 UR6, UR6, 0x48, URZ ;  /* 0x0000004806067890 */ /* 0x000fc8000fffe03f */
[----:B------:R-:W-:-:S09]  /*1fe0*/  UPRMT UR6, URZ, 0x654, UR6 ;  /* 0x000006543f067896 */ /* 0x000fd20008000006 */
[----:B------:R-:W-:Y:S01]  /*1ff0*/  SYNCS.ARRIVE.TRANS64.RED.A1T0 RZ, [UR6], RZ ;  /* 0x000000ffffff79a7 */ /* 0x000fe20008100406 */
[----:B------:R-:W-:Y:S05]  /*2000*/  @P0 BRA `(.L_x_30) ;  /* 0x0000000000040947 */ /* 0x000fea0003800000 */
[----:B------:R-:W-:Y:S01]  /*2010*/  BPT.TRAP 0x1 ;  /* 0x000000040000795c */ /* 0x000fe20000300000 */
.L_x_30:
[----:B------:R-:W-:Y:S01]  /*2020*/  SHF.L.U32 R0, R103, 0x1f, RZ ;  /* 0x0000001f67007819 */ /* 0x000fe200000006ff */
[----:B------:R-:W-:Y:S01]  /*2030*/  UIADD3 UR38, UR38, UR45, URZ ;  /* 0x0000002d26267290 */ /* 0x000fe2000fffe03f */
[----:B------:R-:W-:Y:S01]  /*2040*/  SHF.R.S32.HI R9, RZ, 0x1f, R19 ;  /* 0x0000001fff097819 */ /* 0x000fe20000011413 */
[----:B------:R-:W-:Y:S01]  /*2050*/  UISETP.GE.U32.AND UP1, UPT, UR45, 0x9, UPT ;  /* 0x000000092d00788c */ /* 0x000fe2000bf26070 */
[----:B------:R-:W0:Y:S01]  /*2060*/  SYNCS.PHASECHK.TRANS64.TRYWAIT P0, [UR43+0x8], R0 ;  /* 0x00000800ff0075a7 */ /* 0x000e22000800016b */
[----:B------:R-:W-:-:S04]  /*2070*/  UISETP.GT.U32.AND UP0, UPT, UR38, 0x8, UPT ;  /* 0x000000082600788c */ /* 0x000fc8000bf04070 */
[----:B------:R-:W-:-:S04]  /*2080*/  UISETP.LT.U32.AND UP0, UPT, UR45, 0x9, UP0 ;  /* 0x000000092d00788c */ /* 0x000fc80008701070 */
[----:B------:R-:W-:Y:S02]  /*2090*/  USEL UR6, URZ, 0x1, !UP0 ;  /* 0x000000013f067887 */ /* 0x000fe4000c000000 */
[----:B------:R-:W-:Y:S02]  /*20a0*/  @UP1 UIMAD.WIDE.U32 UR4, UR38, 0x38e38e39, URZ ;  /* 0x38e38e39260418a5 */ /* 0x000fe4000f8e003f */
[----:B------:R-:W-:Y:S02]  /*20b0*/  ULOP3.LUT UR39, UR39, UR6, URZ, 0x3c, !UPT ;  /* 0x0000000627277292 */ /* 0x000fe4000f8e3c3f */
[----:B------:R-:W-:-:S04]  /*20c0*/  @UP1 USHF.R.U32.HI UR4, URZ, 0x1, UR5 ;  /* 0x000000013f041899 */ /* 0x000fc80008011605 */
[----:B------:R-:W-:Y:S01]  /*20d0*/  @UP1 ULOP3.LUT UR39, UR39, 0x1, UR4, 0x78, !UPT ;  /* 0x0000000127271892 */ /* 0x000fe2000f8e7804 */
[----:B0-----:R-:W-:Y:S11]  /*20e0*/  @!P0 BRA `(.L_x_32) ;  /* 0x0000005800a48947 */ /* 0x001ff60003800000 */
.L_x_191:
[----:B------:R-:W-:Y:S01]  /*20f0*/  ULDC.64 UR4, c[0x0][0x5d0] ;  /* 0x0001740000047ab9 */ /* 0x000fe20000000a00 */
[----:B------:R-:W-:Y:S01]  /*2100*/  ULDC UR6, c[0x0][0x284] ;  /* 0x0000a10000067ab9 */ /* 0x000fe20000000800 */
[----:B0-----:R-:W-:Y:S02]  /*2110*/  IMAD R0, R9, UR4, RZ ;  /* 0x0000000409007c24 */ /* 0x001fe4000f8e02ff */
[----:B------:R-:W-:Y:S02]  /*2120*/  IMAD.SHL.U32 R12, R18, 0x80, RZ ;  /* 0x00000080120c7824 */ /* 0x000fe400078e00ff */
[C---:B------:R-:W-:Y:S02]  /*2130*/  IMAD R3, R19.reuse, UR5, R0 ;  /* 0x0000000513037c24 */ /* 0x040fe4000f8e0200 */
[----:B------:R-:W-:Y:S01]  /*2140*/  IMAD.SHL.U32 R0, R22, 0x40, RZ ;  /* 0x0000004016007824 */ /* 0x000fe200078e00ff */
[----:B------:R-:W-:Y:S01]  /*2150*/  SHF.R.S32.HI R13, RZ, 0x1f, R12 ;  /* 0x0000001fff0d7819 */ /* 0x000fe2000001140c */
[----:B------:R-:W-:Y:S01]  /*2160*/  IMAD.WIDE.U32 R4, R19, UR4, R92 ;  /* 0x0000000413047c25 */ /* 0x000fe2000f8e005c */
[----:B------:R-:W-:-:S02]  /*2170*/  ULDC.64 UR4, c[0x0][0x5c8] ;  /* 0x0001720000047ab9 */ /* 0x000fc40000000a00 */
[----:B------:R-:W-:Y:S01]  /*2180*/  ISETP.GE.AND P0, PT, R0, UR6, PT ;  /* 0x0000000600007c0c */ /* 0x000fe2000bf06270 */
[----:B------:R-:W-:Y:S01]  /*2190*/  ULDC UR6, c[0x0][0x288] ;  /* 0x0000a20000067ab9 */ /* 0x000fe20000000800 */
[----:B------:R-:W-:Y:S01]  /*21a0*/  IADD3 R4, P1, R12, R4, RZ ;  /* 0x000000040c047210 */ /* 0x000fe20007f3e0ff */
[----:B------:R-:W-:Y:S01]  /*21b0*/  IMAD.WIDE R20, R22, 0x40, R90 ;  /* 0x0000004016147825 */ /* 0x000fe200078e025a */
[----:B------:R-:W-:Y:S02]  /*21c0*/  ISETP.GE.OR P0, PT, R12, UR6, P0 ;  /* 0x000000060c007c0c */ /* 0x000fe40008706670 */
[----:B------:R-:W-:Y:S01]  /*21d0*/  IADD3.X R5, R13, R5, R3, P1, !PT ;  /* 0x000000050d057210 */ /* 0x000fe20000ffe403 */
[----:B------:R-:W-:-:S04]  /*21e0*/  IMAD R7, R21, UR4, RZ ;  /* 0x0000000415077c24 */ /* 0x000fc8000f8e02ff */
[C---:B------:R-:W-:Y:S02]  /*21f0*/  IMAD R7, R20.reuse, UR5, R7 ;  /* 0x0000000514077c24 */ /* 0x040fe4000f8e0207 */
[----:B------:R-:W-:-:S04]  /*2200*/  IMAD.WIDE.U32 R104, R20, UR4, R4 ;  /* 0x0000000414687c25 */ /* 0x000fc8000f8e0004 */
[----:B------:R-:W-:Y:S05]  /*2210*/  @P0 BRA `(.L_x_33) ;  /* 0x0000003c00dc0947 */ /* 0x000fea0003800000 */
[----:B-----5:R-:W-:Y:S01]  /*2220*/  FSETP.NEU.AND P0, PT, R89, RZ, PT ;  /* 0x000000ff5900720b */ /* 0x020fe20003f0d000 */
[----:B------:R-:W-:Y:S01]  /*2230*/  IMAD.IADD R3, R97, 0x1, -R12 ;  /* 0x0000000161037824 */ /* 0x000fe200078e0a0c */
[----:B------:R-:W-:Y:S01]  /*2240*/  BSSY B0, `(.L_x_33) ;  /* 0x00003f4000007945 */ /* 0x000fe20003800000 */
[----:B------:R-:W-:Y:S02]  /*2250*/  IMAD.IADD R0, R101, 0x1, -R0 ;  /* 0x0000000165007824 */ /* 0x000fe400078e0a00 */
[----:B------:R-:W-:Y:S01]  /*2260*/  IMAD.IADD R113, R105, 0x1, R7 ;  /* 0x0000000169717824 */ /* 0x000fe200078e0207 */
[----:B------:R-:W-:-:S04]  /*2270*/  ISETP.GT.AND P2, PT, R3, RZ, PT ;  /* 0x000000ff0300720c */ /* 0x000fc80003f44270 */
[----:B------:R-:W-:-:S03]  /*2280*/  ISETP.GT.AND P1, PT, R0, RZ, P2 ;  /* 0x000000ff0000720c */ /* 0x000fc60001724270 */
[----:B------:R-:W-:Y:S10]  /*2290*/  @!P0 BRA `(.L_x_34) ;  /* 0x0000002c00208947 */ /* 0x000ff40003800000 */
[----:B------:R-:W0:Y:S01]  /*22a0*/  LDC.64 R106, c[0x0][0x5b8] ;  /* 0x00016e00ff6a7b82 */ /* 0x000e220000000a00 */
[----:B------:R-:W-:-:S07]  /*22b0*/  ULDC.64 UR4, c[0x0][0x5c0] ;  /* 0x0001700000047ab9 */ /* 0x000fce0000000a00 */
[----:B------:R-:W1:Y:S08]  /*22c0*/  LDC.64 R108, c[0x0][0x5b0] ;  /* 0x00016c00ff6c7b82 */ /* 0x000e700000000a00 */
[----:B------:R-:W2:Y:S01]  /*22d0*/  LDC.64 R110, c[0x0][0x5a8] ;  /* 0x00016a00ff6e7b82 */ /* 0x000ea20000000a00 */
[-C--:B0-----:R-:W-:Y:S02]  /*22e0*/  IMAD R6, R9, R106.reuse, RZ ;  /* 0x0000006a09067224 */ /* 0x081fe400078e02ff */
[----:B------:R-:W-:-:S04]  /*22f0*/  IMAD.WIDE.U32 R4, R19, R106, R92 ;  /* 0x0000006a13047225 */ /* 0x000fc800078e005c */
[----:B------:R-:W-:Y:S01]  /*2300*/  IMAD R105, R19, R107, R6 ;  /* 0x0000006b13697224 */ /* 0x000fe200078e0206 */
[----:B------:R-:W-:Y:S01]  /*2310*/  IADD3 R6, P0, R12, R4, RZ ;  /* 0x000000040c067210 */ /* 0x000fe20007f1e0ff */
[----:B-1----:R-:W-:-:S03]  /*2320*/  IMAD R4, R21, R108, RZ ;  /* 0x0000006c15047224 */ /* 0x002fc600078e02ff */
[----:B------:R-:W-:Y:S01]  /*2330*/  IADD3.X R7, R13, R5, R105, P0, !PT ;  /* 0x000000050d077210 */ /* 0x000fe200007fe469 */
[C---:B------:R-:W-:Y:S02]  /*2340*/  IMAD R107, R20.reuse, R109, R4 ;  /* 0x0000006d146b7224 */ /* 0x040fe400078e0204 */
[----:B------:R-:W-:-:S04]  /*2350*/  IMAD.WIDE.U32 R4, R20, R108, R6 ;  /* 0x0000006c14047225 */ /* 0x000fc800078e0006 */
[----:B------:R-:W-:Y:S01]  /*2360*/  IMAD.IADD R5, R5, 0x1, R107 ;  /* 0x0000000105057824 */ /* 0x000fe200078e026b */
[----:B--2---:R-:W-:-:S04]  /*2370*/  LEA R10, P0, R4, R110, 0x1 ;  /* 0x0000006e040a7211 */ /* 0x004fc800078008ff */
[----:B------:R-:W-:-:S05]  /*2380*/  LEA.HI.X R11, R4, R111, R5, 0x1, P0 ;  /* 0x0000006f040b7211 */ /* 0x000fca00000f0c05 */
[----:B------:R-:W2:Y:S01]  /*2390*/  @P1 LDG.E.LTC128B.U16 R18, desc[UR36][R10.64] ;  /* 0x000000240a121981 */ /* 0x000ea2000c1e1520 */
[----:B------:R-:W-:Y:S01]  /*23a0*/  IMAD.WIDE.U32 R4, R20, R108, R12 ;  /* 0x0000006c14047225 */ /* 0x000fe200078e000c */
[----:B------:R-:W-:Y:S02]  /*23b0*/  BSSY B1, `(.L_x_35) ;  /* 0x0000015000017945 */ /* 0x000fe40003800000 */
[----:B------:R-:W-:-:S04]  /*23c0*/  IADD3 R14, P0, R92, R4, RZ ;  /* 0x000000045c0e7210 */ /* 0x000fc80007f1e0ff */
[----:B------:R-:W-:Y:S02]  /*23d0*/  IADD3.X R15, R93, R107, R5, P0, !PT ;  /* 0x0000006b5d0f7210 */ /* 0x000fe400007fe405 */
[----:B------:R-:W-:Y:S01]  /*23e0*/  LEA R8, P0, R104, UR4, 0x1 ;  /* 0x0000000468087c11 */ /* 0x000fe2000f8008ff */
[----:B------:R-:W-:-:S03]  /*23f0*/  IMAD.WIDE.U32 R14, R19, R106, R14 ;  /* 0x0000006a130e7225 */ /* 0x000fc600078e000e */
[----:B------:R-:W-:Y:S02]  /*2400*/  LEA.HI.X R9, R104, UR5, R113, 0x1, P0 ;  /* 0x0000000568097c11 */ /* 0x000fe400080f0c71 */
[----:B------:R-:W-:-:S04]  /*2410*/  ISETP.GT.AND P0, PT, R3, 0x1, PT ;  /* 0x000000010300780c */ /* 0x000fc80003f04270 */
[----:B------:R-:W-:Y:S01]  /*2420*/  ISETP.GT.AND P3, PT, R0, RZ, P0 ;  /* 0x000000ff0000720c */ /* 0x000fe20000764270 */
[----:B--2---:R-:W-:-:S04]  /*2430*/  IMAD.U32 R4, R18, 0x10000, RZ ;  /* 0x0001000012047824 */ /* 0x004fc800078e00ff */
[----:B------:R-:W-:Y:S01]  /*2440*/  FMUL R5, R4, R89 ;  /* 0x0000005904057220 */ /* 0x000fe20000400000 */
[----:B------:R-:W-:-:S03]  /*2450*/  LEA R4, P4, R14, R110, 0x1 ;  /* 0x0000006e0e047211 */ /* 0x000fc600078808ff */
[----:B------:R-:W-:-:S05]  /*2460*/  FFMA R5, R24, R88, R5 ;  /* 0x0000005818057223 */ /* 0x000fca0000000005 */
[----:B------:R-:W-:Y:S01]  /*2470*/  F2FP.BF16.F32.PACK_AB R10, RZ, R5 ;  /* 0x00000005ff0a723e */ /* 0x000fe200000010ff */
[----:B------:R-:W-:-:S03]  /*2480*/  IMAD.IADD R5, R105, 0x1, R15 ;  /* 0x0000000169057824 */ /* 0x000fc600078e020f */
[----:B------:R-:W-:Y:S01]  /*2490*/  PRMT R11, R10, 0x7610, R11 ;  /* 0x000076100a0b7816 */ /* 0x000fe2000000000b */
[----:B------:R-:W-:Y:S01]  /*24a0*/  IMAD.SHL.U32 R10, R108, 0x8, RZ ;  /* 0x000000086c0a7824 */ /* 0x000fe200078e00ff */
[----:B------:R-:W-:-:S03]  /*24b0*/  LEA.HI.X R5, R14, R111, R5, 0x1, P4 ;  /* 0x0000006f0e057211 */ /* 0x000fc600020f0c05 */
[----:B------:R0:W-:Y:S02]  /*24c0*/  @P1 STG.E.U16 desc[UR36][R8.64], R11 ;  /* 0x0000000b08001986 */ /* 0x0001e4000c101524 */
[----:B0-----:R-:W-:Y:S01]  /*24d0*/  SHF.L.U64.HI R11, R108, 0x3, R109 ;  /* 0x000000036c0b7819 */ /* 0x001fe2000001026d */
[----:B------:R-:W-:Y:S06]  /*24e0*/  @!P3 BRA `(.L_x_36) ;  /* 0x000000000004b947 */ /* 0x000fec0003800000 */
[----:B------:R0:W5:Y:S02]  /*24f0*/  LDG.E.LTC128B.U16 R18, desc[UR36][R4.64+0x2] ;  /* 0x0000022404127981 */ /* 0x000164000c1e1520 */
.L_x_36:
[----:B------:R-:W-:Y:S05]  /*2500*/  BSYNC B1 ;  /* 0x0000000000017941 */ /* 0x000fea0003800000 */
.L_x_35:
[----:B------:R-:W-:Y:S01]  /*2510*/  IMAD.WIDE.U32 R10, R20, R108, R10 ;  /* 0x0000006c140a7225 */ /* 0x000fe200078e000a */
[----:B------:R-:W-:-:S03]  /*2520*/  ISETP.GT.AND P2, PT, R0, 0x8, P2 ;  /* 0x000000080000780c */ /* 0x000fc60001744270 */
[----:B-----5:R-:W-:Y:S01]  /*2530*/  IMAD.U32 R14, R18, 0x10000, RZ ;  /* 0x00010000120e7824 */ /* 0x020fe200078e00ff */
[----:B------:R-:W-:Y:S01]  /*2540*/  IADD3 R6, P1, R6, R10, RZ ;  /* 0x0000000a06067210 */ /* 0x000fe20007f3e0ff */
[----:B------:R-:W-:Y:S02]  /*2550*/  IMAD.IADD R107, R107, 0x1, R11 ;  /* 0x000000016b6b7824 */ /* 0x000fe400078e020b */
[----:B------:R-:W-:Y:S02]  /*2560*/  FMUL R14, R14, R89 ;  /* 0x000000590e0e7220 */ /* 0x000fe40000400000 */
[----:B------:R-:W-:Y:S02]  /*2570*/  IMAD.X R7, R107, 0x1, R7, P1 ;  /* 0x000000016b077824 */ /* 0x000fe400008e0607 */
[----:B------:R-:W-:Y:S01]  /*2580*/  FFMA R25, R25, R88, R14 ;  /* 0x0000005819197223 */ /* 0x000fe2000000000e */
[----:B------:R-:W-:-:S04]  /*2590*/  LEA R14, P1, R6, R110, 0x1 ;  /* 0x0000006e060e7211 */ /* 0x000fc800078208ff */
[----:B------:R-:W-:Y:S01]  /*25a0*/  LEA.HI.X R15, R6, R111, R7, 0x1, P1 ;  /* 0x0000006f060f7211 */ /* 0x000fe200008f0c07 */
[----:B------:R-:W-:Y:S01]  /*25b0*/  @P3 IMAD.MOV.U32 R6, RZ, RZ, R8 ;  /* 0x000000ffff063224 */ /* 0x000fe200078e0008 */
[----:B------:R-:W-:Y:S01]  /*25c0*/  F2FP.BF16.F32.PACK_AB R25, RZ, R25 ;  /* 0x00000019ff19723e */ /* 0x000fe200000010ff */
[----:B------:R-:W-:-:S05]  /*25d0*/  @P3 IMAD.MOV.U32 R7, RZ, RZ, R9 ;  /* 0x000000ffff073224 */ /* 0x000fca00078e0009 */
[----:B------:R1:W-:Y:S04]  /*25e0*/  @P3 STG.E.U16 desc[UR36][R6.64+0x2], R25 ;  /* 0x0000021906003986 */ /* 0x0003e8000c101524 */
[----:B------:R-:W2:Y:S01]  /*25f0*/  @P2 LDG.E.LTC128B.U16 R18, desc[UR36][R14.64] ;  /* 0x000000240e122981 */ /* 0x000ea2000c1e1520 */
[----:B------:R-:W-:Y:S01]  /*2600*/  IADD3 R12, P1, P3, R92, R10, R12 ;  /* 0x0000000a5c0c7210 */ /* 0x000fe20007b3e00c */
[----:B------:R-:W-:Y:S01]  /*2610*/  BSSY B1, `(.L_x_37) ;  /* 0x0000011000017945 */ /* 0x000fe20003800000 */
[----:B------:R-:W-:Y:S02]  /*2620*/  ISETP.GT.AND P0, PT, R0, 0x8, P0 ;  /* 0x000000080000780c */ /* 0x000fe40000704270 */
[----:B------:R-:W-:-:S03]  /*2630*/  IADD3.X R13, R93, R107, R13, P1, P3 ;  /* 0x0000006b5d0d7210 */ /* 0x000fc60000fe640d */
[----:B------:R-:W-:Y:S01]  /*2640*/  IMAD.WIDE.U32 R12, R19, R106, R12 ;  /* 0x0000006a130c7225 */ /* 0x000fe200078e000c */
[----:B------:R-:W-:-:S03]  /*2650*/  SHF.L.U64.HI R19, R94, 0x1, R95 ;  /* 0x000000015e137819 */ /* 0x000fc6000001025f */
[----:B------:R-:W-:Y:S01]  /*2660*/  IMAD.IADD R13, R105, 0x1, R13 ;  /* 0x00000001690d7824 */ /* 0x000fe200078e020d */
[----:B-1----:R-:W-:-:S04]  /*2670*/  LEA R6, P3, R12, R110, 0x1 ;  /* 0x0000006e0c067211 */ /* 0x002fc800078608ff */
[----:B------:R-:W-:Y:S01]  /*2680*/  LEA.HI.X R7, R12, R111, R13, 0x1, P3 ;  /* 0x0000006f0c077211 */ /* 0x000fe200018f0c0d */
[----:B--2---:R-:W-:-:S04]  /*2690*/  IMAD.U32 R10, R18, 0x10000, RZ ;  /* 0x00010000120a7824 */ /* 0x004fc800078e00ff */
[----:B------:R-:W-:Y:S01]  /*26a0*/  FMUL R11, R10, R89 ;  /* 0x000000590a0b7220 */ /* 0x000fe20000400000 */
[----:B------:R-:W-:-:S03]  /*26b0*/  LEA R10, P1, R94, R8, 0x1 ;  /* 0x000000085e0a7211 */ /* 0x000fc600078208ff */
[----:B------:R-:W-:-:S05]  /*26c0*/  FFMA R11, R26, R88, R11 ;  /* 0x000000581a0b7223 */ /* 0x000fca000000000b */
[----:B------:R-:W-:Y:S01]  /*26d0*/  F2FP.BF16.F32.PACK_AB R14, RZ, R11 ;  /* 0x0000000bff0e723e */ /* 0x000fe200000010ff */
[----:B------:R-:W-:-:S05]  /*26e0*/  IMAD.X R11, R19, 0x1, R9, P1 ;  /* 0x00000001130b7824 */ /* 0x000fca00008e0609 */
[----:B------:R1:W-:Y:S01]  /*26f0*/  @P2 STG.E.U16 desc[UR36][R10.64], R14 ;  /* 0x0000000e0a002986 */ /* 0x0003e2000c101524 */
[----:B------:R-:W-:Y:S05]  /*2700*/  @!P0 BRA `(.L_x_38) ;  /* 0x0000000000048947 */ /* 0x000fea0003800000 */
[----:B------:R2:W5:Y:S02]  /*2710*/  LDG.E.LTC128B.U16 R18, desc[UR36][R6.64+0x2] ;  /* 0x0000022406127981 */ /* 0x000564000c1e1520 */
.L_x_38:
[----:B------:R-:W-:Y:S05]  /*2720*/  BSYNC B1 ;  /* 0x0000000000017941 */ /* 0x000fea0003800000 */
.L_x_37:
[----:B-----5:R-:W-:Y:S01]  /*2730*/  IMAD.U32 R12, R18, 0x10000, RZ ;  /* 0x00010000120c7824 */ /* 0x020fe200078e00ff */
[----:B------:R-:W-:Y:S01]  /*2740*/  ISETP.GT.AND P1, PT, R3, 0x8, PT ;  /* 0x000000080300780c */ /* 0x000fe20003f24270 */
[----:B------:R-:W-:Y:S02]  /*2750*/  BSSY B1, `(.L_x_39) ;  /* 0x0000008000017945 */ /* 0x000fe40003800000 */
[----:B------:R-:W-:Y:S01]  /*2760*/  FMUL R12, R12, R89 ;  /* 0x000000590c0c7220 */ /* 0x000fe20000400000 */
[----:B------:R-:W-:-:S03]  /*2770*/  ISETP.GT.AND P2, PT, R0, RZ, P1 ;  /* 0x000000ff0000720c */ /* 0x000fc60000f44270 */
[----:B------:R-:W-:-:S05]  /*2780*/  FFMA R12, R27, R88, R12 ;  /* 0x000000581b0c7223 */ /* 0x000fca000000000c */
[----:B------:R-:W-:-:S05]  /*2790*/  F2FP.BF16.F32.PACK_AB R12, RZ, R12 ;  /* 0x0000000cff0c723e */ /* 0x000fca00000010ff */
[----:B------:R3:W-:Y:S01]  /*27a0*/  @P0 STG.E.U16 desc[UR36][R10.64+0x2], R12 ;  /* 0x0000020c0a000986 */ /* 0x0007e2000c101524 */
[----:B------:R-:W-:Y:S05]  /*27b0*/  @!P2 BRA `(.L_x_40) ;  /* 0x000000000004a947 */ /* 0x000fea0003800000 */
[----:B------:R4:W5:Y:S02]  /*27c0*/  LDG.E.LTC128B.U16 R18, desc[UR36][R4.64+0x10] ;  /* 0x0000102404127981 */ /* 0x000964000c1e1520 */
.L_x_40:
[----:B------:R-:W-:Y:S05]  /*27d0*/  BSYNC B1 ;  /* 0x0000000000017941 */ /* 0x000fea0003800000 */
.L_x_39:
[----:B---3-5:R-:W-:Y:S01]  /*27e0*/  IMAD.U32 R12, R18, 0x10000, RZ ;  /* 0x00010000120c7824 */ /* 0x028fe200078e00ff */
        /* <DEDUP_REMOVED lines=9> */
.L_x_42:
[----:B------:R-:W-:Y:S05]  /*2880*/  BSYNC B1 ;  /* 0x0000000000017941 */ /* 0x000fea0003800000 */
.L_x_41:
[----:B-----5:R-:W-:Y:S01]  /*2890*/  IMAD.U32 R12, R18, 0x10000, RZ ;  /* 0x00010000120c7824 */ /* 0x020fe200078e00ff */
[----:B------:R-:W-:Y:S01]  /*28a0*/  ISETP.GT.AND P1, PT, R0, 0x8, P1 ;  /* 0x000000080000780c */ /* 0x000fe20000f24270 */
[----:B------:R-:W-:Y:S02]  /*28b0*/  BSSY B1, `(.L_x_43) ;  /* 0x0000007000017945 */ /* 0x000fe40003800000 */
[----:B------:R-:W-:-:S04]  /*28c0*/  FMUL R12, R12, R89 ;  /* 0x000000590c0c7220 */ /* 0x000fc80000400000 */
[----:B------:R-:W-:-:S05]  /*28d0*/  FFMA R12, R29, R88, R12 ;  /* 0x000000581d0c7223 */ /* 0x000fca000000000c */
[----:B------:R-:W-:-:S05]  /*28e0*/  F2FP.BF16.F32.PACK_AB R12, RZ, R12 ;  /* 0x0000000cff0c723e */ /* 0x000fca00000010ff */
[----:B------:R0:W-:Y:S01]  /*28f0*/  @P3 STG.E.U16 desc[UR36][R8.64+0x12], R12 ;  /* 0x0000120c08003986 */ /* 0x0001e2000c101524 */
[----:B------:R-:W-:Y:S05]  /*2900*/  @!P1 BRA `(.L_x_44) ;  /* 0x0000000000049947 */ /* 0x000fea0003800000 */
[----:B------:R0:W5:Y:S02]  /*2910*/  LDG.E.LTC128B.U16 R18, desc[UR36][R6.64+0x10] ;  /* 0x0000102406127981 */ /* 0x000164000c1e1520 */
.L_x_44:
[----:B------:R-:W-:Y:S05]  /*2920*/  BSYNC B1 ;  /* 0x0000000000017941 */ /* 0x000fea0003800000 */
.L_x_43:
[----:B0----5:R-:W-:Y:S01]  /*2930*/  IMAD.U32 R12, R18, 0x10000, RZ ;  /* 0x00010000120c7824 */ /* 0x021fe200078e00ff */
[----:B------:R-:W-:Y:S01]  /*2940*/  ISETP.GT.AND P0, PT, R0, 0x8, P0 ;  /* 0x000000080000780c */ /* 0x000fe20000704270 */
[----:B------:R-:W-:Y:S02]  /*2950*/  BSSY B1, `(.L_x_45) ;  /* 0x0000007000017945 */ /* 0x000fe40003800000 */
[----:B---3--:R-:W-:-:S04]  /*2960*/  FMUL R13, R12, R89 ;  /* 0x000000590c0d7220 */ /* 0x008fc80000400000 */
[----:B------:R-:W-:-:S05]  /*2970*/  FFMA R13, R30, R88, R13 ;  /* 0x000000581e0d7223 */ /* 0x000fca000000000d */
[----:B------:R-:W-:-:S05]  /*2980*/  F2FP.BF16.F32.PACK_AB R13, RZ, R13 ;  /* 0x0000000dff0d723e */ /* 0x000fca00000010ff */
[----:B------:R0:W-:Y:S01]  /*2990*/  @P1 STG.E.U16 desc[UR36][R10.64+0x10], R13 ;  /* 0x0000100d0a001986 */ /* 0x0001e2000c101524 */
[----:B------:R-:W-:Y:S05]  /*29a0*/  @!P0 BRA `(.L_x_46) ;  /* 0x0000000000048947 */ /* 0x000fea0003800000 */
[----:B------:R3:W5:Y:S02]  /*29b0*/  LDG.E.LTC128B.U16 R18, desc[UR36][R6.64+0x12] ;  /* 0x0000122406127981 */ /* 0x000764000c1e1520 */
.L_x_46:
[----:B------:R-:W-:Y:S05]  /*29c0*/  BSYNC B1 ;  /* 0x0000000000017941 */ /* 0x000fea0003800000 */
.L_x_45:
        /* <DEDUP_REMOVED lines=10> */
.L_x_48:
[----:B------:R-:W-:Y:S05]  /*2a70*/  BSYNC B1 ;  /* 0x0000000000017941 */ /* 0x000fea0003800000 */
.L_x_47:
[----:B0----5:R-:W-:Y:S01]  /*2a80*/  IMAD.U32 R12, R18, 0x10000, RZ ;  /* 0x00010000120c7824 */ /* 0x021fe200078e00ff */
        /* <DEDUP_REMOVED lines=9> */
.L_x_50:
[----:B------:R-:W-:Y:S05]  /*2b20*/  BSYNC B1 ;  /* 0x0000000000017941 */ /* 0x000fea0003800000 */
.L_x_49:
        /* <DEDUP_REMOVED lines=9> */
.L_x_52:
[----:B------:R-:W-:Y:S05]  /*2bc0*/  BSYNC B1 ;  /* 0x0000000000017941 */ /* 0x000fea0003800000 */
.L_x_51:
[----:B0----5:R-:W-:Y:S01]  /*2bd0*/  IMAD.U32 R12, R18, 0x10000, RZ ;  /* 0x00010000120c7824 */ /* 0x021fe200078e00ff */
        /* <DEDUP_REMOVED lines=8> */
.L_x_54:
[----:B------:R-:W-:Y:S05]  /*2c60*/  BSYNC B1 ;  /* 0x0000000000017941 */ /* 0x000fea0003800000 */
.L_x_53:
        /* <DEDUP_REMOVED lines=10> */
.L_x_56:
[----:B------:R-:W-:Y:S05]  /*2d10*/  BSYNC B1 ;  /* 0x0000000000017941 */ /* 0x000fea0003800000 */
.L_x_55:
        /* <DEDUP_REMOVED lines=10> */
.L_x_58:
[----:B------:R-:W-:Y:S05]  /*2dc0*/  BSYNC B1 ;  /* 0x0000000000017941 */ /* 0x000fea0003800000 */
.L_x_57:
        /* <DEDUP_REMOVED lines=9> */
.L_x_60:
[----:B------:R-:W-:Y:S05]  /*2e60*/  BSYNC B1 ;  /* 0x0000000000017941 */ /* 0x000fea0003800000 */
.L_x_59:
        /* <DEDUP_REMOVED lines=9> */
.L_x_62:
[----:B------:R-:W-:Y:S05]  /*2f00*/  BSYNC B1 ;  /* 0x0000000000017941 */ /* 0x000fea0003800000 */
.L_x_61:
        /* <DEDUP_REMOVED lines=10> */
.L_x_64:
[----:B------:R-:W-:Y:S05]  /*2fb0*/  BSYNC B1 ;  /* 0x0000000000017941 */ /* 0x000fea0003800000 */
.L_x_63:
        /* <DEDUP_REMOVED lines=10> */
.L_x_66:
[----:B------:R-:W-:Y:S05]  /*3060*/  BSYNC B1 ;  /* 0x0000000000017941 */ /* 0x000fea0003800000 */
.L_x_65:
        /* <DEDUP_REMOVED lines=9> */
.L_x_68:
[----:B------:R-:W-:Y:S05]  /*3100*/  BSYNC B1 ;  /* 0x0000000000017941 */ /* 0x000fea0003800000 */
.L_x_67:
        /* <DEDUP_REMOVED lines=9> */
.L_x_70:
[----:B------:R-:W-:Y:S05]  /*31a0*/  BSYNC B1 ;  /* 0x0000000000017941 */ /* 0x000fea0003800000 */
.L_x_69:
        /* <DEDUP_REMOVED lines=10> */
.L_x_72:
[----:B------:R-:W-:Y:S05]  /*3250*/  BSYNC B1 ;  /* 0x0000000000017941 */ /* 0x000fea0003800000 */
.L_x_71:
        /* <DEDUP_REMOVED lines=10> */
.L_x_74:
[----:B------:R-:W-:Y:S05]  /*3300*/  BSYNC B1 ;  /* 0x0000000000017941 */ /* 0x000fea0003800000 */
.L_x_73:
        /* <DEDUP_REMOVED lines=9> */
.L_x_76:
[----:B------:R-:W-:Y:S05]  /*33a0*/  BSYNC B1 ;  /* 0x0000000000017941 */ /* 0x000fea0003800000 */
.L_x_75:
        /* <DEDUP_REMOVED lines=9> */
.L_x_78:
[----:B------:R-:W-:Y:S05]  /*3440*/  BSYNC B1 ;  /* 0x0000000000017941 */ /* 0x000fea0003800000 */
.L_x_77:
        /* <DEDUP_REMOVED lines=10> */
.L_x_80:
[----:B------:R-:W-:Y:S05]  /*34f0*/  BSYNC B1 ;  /* 0x0000000000017941 */ /* 0x000fea0003800000 */
.L_x_79:
        /* <DEDUP_REMOVED lines=10> */
.L_x_82:
[----:B------:R-:W-:Y:S05]  /*35a0*/  BSYNC B1 ;  /* 0x0000000000017941 */ /* 0x000fea0003800000 */
.L_x_81:
        /* <DEDUP_REMOVED lines=9> */
.L_x_84:
[----:B------:R-:W-:Y:S05]  /*3640*/  BSYNC B1 ;  /* 0x0000000000017941 */ /* 0x000fea0003800000 */
.L_x_83:
        /* <DEDUP_REMOVED lines=9> */
.L_x_86:
[----:B------:R-:W-:Y:S05]  /*36e0*/  BSYNC B1 ;  /* 0x0000000000017941 */ /* 0x000fea0003800000 */
.L_x_85:
        /* <DEDUP_REMOVED lines=10> */
.L_x_88:
[----:B------:R-:W-:Y:S05]  /*3790*/  BSYNC B1 ;  /* 0x0000000000017941 */ /* 0x000fea0003800000 */
.L_x_87:
        /* <DEDUP_REMOVED lines=10> */
.L_x_90:
[----:B------:R-:W-:Y:S05]  /*3840*/  BSYNC B1 ;  /* 0x0000000000017941 */ /* 0x000fea0003800000 */
.L_x_89:
        /* <DEDUP_REMOVED lines=9> */
.L_x_92:
[----:B------:R-:W-:Y:S05]  /*38e0*/  BSYNC B1 ;  /* 0x0000000000017941 */ /* 0x000fea0003800000 */
.L_x_91:
        /* <DEDUP_REMOVED lines=9> */
.L_x_94:
[----:B------:R-:W-:Y:S05]  /*3980*/  BSYNC B1 ;  /* 0x0000000000017941 */ /* 0x000fea0003800000 */
.L_x_93:
        /* <DEDUP_REMOVED lines=10> */
.L_x_96:
[----:B------:R-:W-:Y:S05]  /*3a30*/  BSYNC B1 ;  /* 0x0000000000017941 */ /* 0x000fea0003800000 */
.L_x_95:
        /* <DEDUP_REMOVED lines=10> */
.L_x_98:
[----:B------:R-:W-:Y:S05]  /*3ae0*/  BSYNC B1 ;  /* 0x0000000000017941 */ /* 0x000fea0003800000 */
.L_x_97:
        /* <DEDUP_REMOVED lines=9> */
.L_x_100:
[----:B------:R-:W-:Y:S05]  /*3b80*/  BSYNC B1 ;  /* 0x0000000000017941 */ /* 0x000fea0003800000 */
.L_x_99:
        /* <DEDUP_REMOVED lines=9> */
.L_x_102:
[----:B------:R-:W-:Y:S05]  /*3c20*/  BSYNC B1 ;  /* 0x0000000000017941 */ /* 0x000fea0003800000 */
.L_x_101:
        /* <DEDUP_REMOVED lines=10> */
.L_x_104:
[----:B------:R-:W-:Y:S05]  /*3cd0*/  BSYNC B1 ;  /* 0x0000000000017941 */ /* 0x000fea0003800000 */
.L_x_103:
        /* <DEDUP_REMOVED lines=10> */
.L_x_106:
[----:B------:R-:W-:Y:S05]  /*3d80*/  BSYNC B1 ;  /* 0x0000000000017941 */ /* 0x000fea0003800000 */
.L_x_105:
        /* <DEDUP_REMOVED lines=9> */
.L_x_108:
[----:B------:R-:W-:Y:S05]  /*3e20*/  BSYNC B1 ;  /* 0x0000000000017941 */ /* 0x000fea0003800000 */
.L_x_107:
        /* <DEDUP_REMOVED lines=9> */
.L_x_110:
[----:B------:R-:W-:Y:S05]  /*3ec0*/  BSYNC B1 ;  /* 0x0000000000017941 */ /* 0x000fea0003800000 */
.L_x_109:
        /* <DEDUP_REMOVED lines=10> */
.L_x_112:
[----:B------:R-:W-:Y:S05]  /*3f70*/  BSYNC B1 ;  /* 0x0000000000017941 */ /* 0x000fea0003800000 */
.L_x_111:
        /* <DEDUP_REMOVED lines=10> */
.L_x_114:
[----:B------:R-:W-:Y:S05]  /*4020*/  BSYNC B1 ;  /* 0x0000000000017941 */ /* 0x000fea0003800000 */
.L_x_113:
        /* <DEDUP_REMOVED lines=9> */
.L_x_116:
[----:B------:R-:W-:Y:S05]  /*40c0*/  BSYNC B1 ;  /* 0x0000000000017941 */ /* 0x000fea0003800000 */
.L_x_115:
        /* <DEDUP_REMOVED lines=9> */
.L_x_118:
[----:B------:R-:W-:Y:S05]  /*4160*/  BSYNC B1 ;  /* 0x0000000000017941 */ /* 0x000fea0003800000 */
.L_x_117:
        /* <DEDUP_REMOVED lines=10> */
.L_x_120:
[----:B------:R-:W-:Y:S05]  /*4210*/  BSYNC B1 ;  /* 0x0000000000017941 */ /* 0x000fea0003800000 */
.L_x_119:
        /* <DEDUP_REMOVED lines=10> */
.L_x_122:
[----:B------:R-:W-:Y:S05]  /*42c0*/  BSYNC B1 ;  /* 0x0000000000017941 */ /* 0x000fea0003800000 */
.L_x_121:
        /* <DEDUP_REMOVED lines=9> */
.L_x_124:
[----:B------:R-:W-:Y:S05]  /*4360*/  BSYNC B1 ;  /* 0x0000000000017941 */ /* 0x000fea0003800000 */
.L_x_123:
        /* <DEDUP_REMOVED lines=9> */
.L_x_126:
[----:B------:R-:W-:Y:S05]  /*4400*/  BSYNC B1 ;  /* 0x0000000000017941 */ /* 0x000fea0003800000 */
.L_x_125:
        /* <DEDUP_REMOVED lines=10> */
.L_x_128:
[----:B------:R-:W-:Y:S05]  /*44b0*/  BSYNC B1 ;  /* 0x0000000000017941 */ /* 0x000fea0003800000 */
.L_x_127:
        /* <DEDUP_REMOVED lines=10> */
.L_x_130:
[----:B------:R-:W-:Y:S05]  /*4560*/  BSYNC B1 ;  /* 0x0000000000017941 */ /* 0x000fea0003800000 */
.L_x_129:
        /* <DEDUP_REMOVED lines=9> */
.L_x_132:
[----:B------:R-:W-:Y:S05]  /*4600*/  BSYNC B1 ;  /* 0x0000000000017941 */ /* 0x000fea0003800000 */
.L_x_131:
        /* <DEDUP_REMOVED lines=9> */
.L_x_134:
[----:B------:R-:W-:Y:S05]  /*46a0*/  BSYNC B1 ;  /* 0x0000000000017941 */ /* 0x000fea0003800000 */
.L_x_133:
        /* <DEDUP_REMOVED lines=10> */
.L_x_136:
[----:B------:R-:W-:Y:S05]  /*4750*/  BSYNC B1 ;  /* 0x0000000000017941 */ /* 0x000fea0003800000 */
.L_x_135:
        /* <DEDUP_REMOVED lines=10> */
.L_x_138:
[----:B------:R-:W-:Y:S05]  /*4800*/  BSYNC B1 ;  /* 0x0000000000017941 */ /* 0x000fea0003800000 */
.L_x_137:
        /* <DEDUP_REMOVED lines=9> */
.L_x_140:
[----:B------:R-:W-:Y:S05]  /*48a0*/  BSYNC B1 ;  /* 0x0000000000017941 */ /* 0x000fea0003800000 */
.L_x_139:
        /* <DEDUP_REMOVED lines=9> */
.L_x_142:
[----:B------:R-:W-:Y:S05]  /*4940*/  BSYNC B1 ;  /* 0x0000000000017941 */ /* 0x000fea0003800000 */
.L_x_141:
        /* <DEDUP_REMOVED lines=10> */
.L_x_144:
[----:B------:R-:W-:Y:S05]  /*49f0*/  BSYNC B1 ;  /* 0x0000000000017941 */ /* 0x000fea0003800000 */
.L_x_143:
        /* <DEDUP_REMOVED lines=10> */
.L_x_146:
[----:B------:R-:W-:Y:S05]  /*4aa0*/  BSYNC B1 ;  /* 0x0000000000017941 */ /* 0x000fea0003800000 */
.L_x_145:
        /* <DEDUP_REMOVED lines=9> */
.L_x_148:
[----:B------:R-:W-:Y:S05]  /*4b40*/  BSYNC B1 ;  /* 0x0000000000017941 */ /* 0x000fea0003800000 */
.L_x_147:
        /* <DEDUP_REMOVED lines=9> */
.L_x_150:
[----:B------:R-:W-:Y:S05]  /*4be0*/  BSYNC B1 ;  /* 0x0000000000017941 */ /* 0x000fea0003800000 */
.L_x_149:
        /* <DEDUP_REMOVED lines=10> */
.L_x_152:
[----:B------:R-:W-:Y:S05]  /*4c90*/  BSYNC B1 ;  /* 0x0000000000017941 */ /* 0x000fea0003800000 */
.L_x_151:
        /* <DEDUP_REMOVED lines=10> */
.L_x_154:
[----:B------:R-:W-:Y:S05]  /*4d40*/  BSYNC B1 ;  /* 0x0000000000017941 */ /* 0x000fea0003800000 */
.L_x_153:
[----:B0---45:R-:W-:Y:S01]  /*4d50*/  IMAD.U32 R4, R18, 0x10000, RZ ;  /* 0x0001000012047824 */ /* 0x031fe200078e00ff */
        /* <DEDUP_REMOVED lines=8> */
.L_x_156:
[----:B------:R-:W-:Y:S05]  /*4de0*/  BSYNC B1 ;  /* 0x0000000000017941 */ /* 0x000fea0003800000 */
.L_x_155:
[----:B0----5:R-:W-:Y:S01]  /*4df0*/  IMAD.U32 R4, R18, 0x10000, RZ ;  /* 0x0001000012047824 */ /* 0x021fe200078e00ff */
[----:B------:R-:W-:Y:S01]  /*4e00*/  ISETP.GT.AND P0, PT, R0, 0x8, P0 ;  /* 0x000000080000780c */ /* 0x000fe20000704270 */
[----:B------:R-:W-:Y:S01]  /*4e10*/  @P1 IMAD.MOV.U32 R5, RZ, RZ, R11 ;  /* 0x000000ffff051224 */ /* 0x000fe200078e000b */
[----:B------:R-:W-:Y:S01]  /*4e20*/  BSSY B1, `(.L_x_157) ;  /* 0x0000008000017945 */ /* 0x000fe20003800000 */
[----:B------:R-:W-:Y:S01]  /*4e30*/  FMUL R3, R4, R89 ;  /* 0x0000005904037220 */ /* 0x000fe20000400000 */
[----:B------:R-:W-:-:S03]  /*4e40*/  @P1 IMAD.MOV.U32 R4, RZ, RZ, R10 ;  /* 0x000000ffff041224 */ /* 0x000fc600078e000a */
[----:B------:R-:W-:-:S05]  /*4e50*/  FFMA R3, R86, R88, R3 ;  /* 0x0000005856037223 */ /* 0x000fca0000000003 */
[----:B------:R-:W-:-:S05]  /*4e60*/  F2FP.BF16.F32.PACK_AB R3, RZ, R3 ;  /* 0x00000003ff03723e */ /* 0x000fca00000010ff */
[----:B------:R0:W-:Y:S01]  /*4e70*/  @P1 STG.E.U16 desc[UR36][R4.64+0xf0], R3 ;  /* 0x0000f00304001986 */ /* 0x0001e2000c101524 */
[----:B------:R-:W-:Y:S05]  /*4e80*/  @!P0 BRA `(.L_x_158) ;  /* 0x0000000000048947 */ /* 0x000fea0003800000 */
[----:B------:R0:W5:Y:S02]  /*4e90*/  LDG.E.LTC128B.U16 R18, desc[UR36][R6.64+0xf2] ;  /* 0x0000f22406127981 */ /* 0x000164000c1e1520 */
.L_x_158:
[----:B------:R-:W-:Y:S05]  /*4ea0*/  BSYNC B1 ;  /* 0x0000000000017941 */ /* 0x000fea0003800000 */
.L_x_157:
[----:B------:R-:W-:Y:S05]  /*4eb0*/  @!P0 BRA `(.L_x_159) ;  /* 0x0000001000b08947 */ /* 0x000fea0003800000 */
[----:B-----5:R-:W-:-:S04]  /*4ec0*/  IMAD.U32 R18, R18, 0x10000, RZ ;  /* 0x0001000012127824 */ /* 0x020fc800078e00ff */
[----:B------:R-:W-:-:S04]  /*4ed0*/  FMUL R18, R18, R89 ;  /* 0x0000005912127220 */ /* 0x000fc80000400000 */
[----:B------:R-:W-:-:S05]  /*4ee0*/  FFMA R18, R87, R88, R18 ;  /* 0x0000005857127223 */ /* 0x000fca0000000012 */
[----:B------:R-:W-:-:S05]  /*4ef0*/  F2FP.BF16.F32.PACK_AB R18, RZ, R18 ;  /* 0x00000012ff12723e */ /* 0x000fca00000010ff */
[----:B------:R0:W-:Y:S01]  /*4f00*/  STG.E.U16 desc[UR36][R10.64+0xf2], R18 ;  /* 0x0000f2120a007986 */ /* 0x0001e2000c101524 */
[----:B------:R-:W-:Y:S05]  /*4f10*/  BRA `(.L_x_159) ;  /* 0x0000001000987947 */ /* 0x000fea0003800000 */
.L_x_34:
[----:B------:R-:W-:Y:S01]  /*4f20*/  ISETP.GT.AND P3, PT, R3, 0x1, PT ;  /* 0x000000010300780c */ /* 0x000fe20003f64270 */
[----:B------:R-:W-:Y:S01]  /*4f30*/  ULDC.64 UR4, c[0x0][0x5c0] ;  /* 0x0001700000047ab9 */ /* 0x000fe20000000a00 */
[-C--:B------:R-:W-:Y:S01]  /*4f40*/  FMUL R24, R24, R88.reuse ;  /* 0x0000005818187220 */ /* 0x080fe20000400000 */
[----:B------:R-:W-:Y:S01]  /*4f50*/  LEA R4, P4, R104, UR4, 0x1 ;  /* 0x0000000468047c11 */ /* 0x000fe2000f8808ff */
[-C--:B------:R-:W-:Y:S01]  /*4f60*/  FMUL R25, R25, R88.reuse ;  /* 0x0000005819197220 */ /* 0x080fe20000400000 */
[----:B------:R-:W-:Y:S01]  /*4f70*/  ISETP.GT.AND P0, PT, R0, RZ, P3 ;  /* 0x000000ff0000720c */ /* 0x000fe20001f04270 */
[----:B------:R-:W-:Y:S01]  /*4f80*/  FMUL R26, R26, R88 ;  /* 0x000000581a1a7220 */ /* 0x000fe20000400000 */
[----:B------:R-:W-:Y:S01]  /*4f90*/  F2FP.BF16.F32.PACK_AB R24, RZ, R24 ;  /* 0x00000018ff18723e */ /* 0x000fe200000010ff */
[-C--:B------:R-:W-:Y:S01]  /*4fa0*/  FMUL R27, R27, R88.reuse ;  /* 0x000000581b1b7220 */ /* 0x080fe20000400000 */
[----:B------:R-:W-:Y:S01]  /*4fb0*/  LEA.HI.X R5, R104, UR5, R113, 0x1, P4 ;  /* 0x0000000568057c11 */ /* 0x000fe2000a0f0c71 */
[-C--:B------:R-:W-:Y:S01]  /*4fc0*/  FMUL R28, R28, R88.reuse ;  /* 0x000000581c1c7220 */ /* 0x080fe20000400000 */
[----:B------:R-:W-:Y:S01]  /*4fd0*/  F2FP.BF16.F32.PACK_AB R25, RZ, R25 ;  /* 0x00000019ff19723e */ /* 0x000fe200000010ff */
[-C--:B------:R-:W-:Y:S01]  /*4fe0*/  FMUL R29, R29, R88.reuse ;  /* 0x000000581d1d7220 */ /* 0x080fe20000400000 */
[----:B------:R-:W-:Y:S01]  /*4ff0*/  ISETP.GT.AND P2, PT, R0, 0x8, P2 ;  /* 0x000000080000780c */ /* 0x000fe20001744270 */
[----:B------:R-:W-:Y:S01]  /*5000*/  @P1 STG.E.U16 desc[UR36][R4.64], R24 ;  /* 0x0000001804001986 */ /* 0x000fe2000c101524 */
[----:B------:R-:W-:Y:S01]  /*5010*/  ISETP.GT.AND P1, PT, R3, 0x8, PT ;  /* 0x000000080300780c */ /* 0x000fe20003f24270 */
[----:B------:R-:W-:Y:S01]  /*5020*/  FMUL R30, R30, R88 ;  /* 0x000000581e1e7220 */ /* 0x000fe20000400000 */
[C---:B------:R-:W-:Y:S01]  /*5030*/  SHF.L.U64.HI R7, R94.reuse, 0x1, R95 ;  /* 0x000000015e077819 */ /* 0x040fe2000001025f */
[----:B------:R-:W-:Y:S01]  /*5040*/  @P0 STG.E.U16 desc[UR36][R4.64+0x2], R25 ;  /* 0x0000021904000986 */ /* 0x000fe2000c101524 */
[----:B------:R-:W-:Y:S01]  /*5050*/  LEA R6, P5, R94, R4, 0x1 ;  /* 0x000000045e067211 */ /* 0x000fe200078a08ff */
[-C--:B------:R-:W-:Y:S01]  /*5060*/  FMUL R31, R31, R88.reuse ;  /* 0x000000581f1f7220 */ /* 0x080fe20000400000 */
[----:B------:R-:W-:Y:S01]  /*5070*/  ISETP.GT.AND P3, PT, R0, 0x8, P3 ;  /* 0x000000080000780c */ /* 0x000fe20001f64270 */
[-C--:B------:R-:W-:Y:S01]  /*5080*/  FMUL R32, R32, R88.reuse ;  /* 0x0000005820207220 */ /* 0x080fe20000400000 */
[----:B------:R-:W-:Y:S01]  /*5090*/  ISETP.GT.AND P0, PT, R3, 0x9, PT ;  /* 0x000000090300780c */ /* 0x000fe20003f04270 */
[----:B------:R-:W-:Y:S01]  /*50a0*/  IMAD.X R7, R7, 0x1, R5, P5 ;  /* 0x0000000107077824 */ /* 0x000fe200028e0605 */
[----:B------:R-:W-:Y:S01]  /*50b0*/  ISETP.GT.AND P4, PT, R0, RZ, P1 ;  /* 0x000000ff0000720c */ /* 0x000fe20000f84270 */
[----:B------:R-:W-:Y:S01]  /*50c0*/  FMUL R33, R33, R88 ;  /* 0x0000005821217220 */ /* 0x000fe20000400000 */
[----:B------:R-:W-:Y:S01]  /*50d0*/  F2FP.BF16.F32.PACK_AB R26, RZ, R26 ;  /* 0x0000001aff1a723e */ /* 0x000fe200000010ff */
[-C--:B------:R-:W-:Y:S01]  /*50e0*/  FMUL R34, R34, R88.reuse ;  /* 0x0000005822227220 */ /* 0x080fe20000400000 */
[----:B------:R-:W-:Y:S01]  /*50f0*/  ISETP.GT.AND P5, PT, R0, RZ, P0 ;  /* 0x000000ff0000720c */ /* 0x000fe200007a4270 */
[----:B------:R-:W-:Y:S01]  /*5100*/  FMUL R35, R35, R88 ;  /* 0x0000005823237220 */ /* 0x000fe20000400000 */
[----:B------:R-:W-:Y:S01]  /*5110*/  F2FP.BF16.F32.PACK_AB R27, RZ, R27 ;  /* 0x0000001bff1b723e */ /* 0x000fe200000010ff */
[----:B------:R-:W-:Y:S01]  /*5120*/  @P2 STG.E.U16 desc[UR36][R6.64], R26 ;  /* 0x0000001a06002986 */ /* 0x000fe2000c101524 */
[----:B------:R-:W-:Y:S01]  /*5130*/  F2FP.BF16.F32.PACK_AB R28, RZ, R28 ;  /* 0x0000001cff1c723e */ /* 0x000fe200000010ff */
[-C--:B------:R-:W-:Y:S01]  /*5140*/  FMUL R36, R36, R88.reuse ;  /* 0x0000005824247220 */ /* 0x080fe20000400000 */
[C---:B------:R-:W-:Y:S01]  /*5150*/  ISETP.GT.AND P2, PT, R0.reuse, 0x8, P1 ;  /* 0x000000080000780c */ /* 0x040fe20000f44270 */
[----:B------:R-:W-:Y:S01]  /*5160*/  @P3 STG.E.U16 desc[UR36][R6.64+0x2], R27 ;  /* 0x0000021b06003986 */ /* 0x000fe2000c101524 */
[----:B------:R-:W-:Y:S01]  /*5170*/  ISETP.GT.AND P1, PT, R3, 0x10, PT ;  /* 0x000000100300780c */ /* 0x000fe20003f24270 */
[-C--:B------:R-:W-:Y:S01]  /*5180*/  FMUL R37, R37, R88.reuse ;  /* 0x0000005825257220 */ /* 0x080fe20000400000 */
[----:B------:R-:W-:Y:S01]  /*5190*/  F2FP.BF16.F32.PACK_AB R29, RZ, R29 ;  /* 0x0000001dff1d723e */ /* 0x000fe200000010ff */
[----:B------:R-:W-:Y:S01]  /*51a0*/  @P4 STG.E.U16 desc[UR36][R4.64+0x10], R28 ;  /* 0x0000101c04004986 */ /* 0x000fe2000c101524 */
[----:B------:R-:W-:Y:S01]  /*51b0*/  ISETP.GT.AND P3, PT, R0, 0x8, P0 ;  /* 0x000000080000780c */ /* 0x000fe20000764270 */
[-C--:B------:R-:W-:Y:S01]  /*51c0*/  FMUL R38, R38, R88.reuse ;  /* 0x0000005826267220 */ /* 0x080fe20000400000 */
[----:B------:R-:W-:Y:S01]  /*51d0*/  ISETP.GT.AND P0, PT, R3, 0x11, PT ;  /* 0x000000110300780c */ /* 0x000fe20003f04270 */
[----:B------:R-:W-:Y:S01]  /*51e0*/  @P5 STG.E.U16 desc[UR36][R4.64+0x12], R29 ;  /* 0x0000121d04005986 */ /* 0x000fe2000c101524 */
        /* <DEDUP_REMOVED lines=162> */
[----:B------:R-:W-:-:S02]  /*5c10*/  F2FP.BF16.F32.PACK_AB R62, RZ, R62 ;  /* 0x0000003eff3e723e */ /* 0x000fc400000010ff */
[C---:B------:R-:W-:Y:S02]  /*5c20*/  ISETP.GT.AND P5, PT, R0.reuse, RZ, P0 ;  /* 0x000000ff0000720c */ /* 0x040fe400007a4270 */
[----:B------:R-:W-:Y:S01]  /*5c30*/  F2FP.BF16.F32.PACK_AB R63, RZ, R63 ;  /* 0x0000003fff3f723e */ /* 0x000fe200000010ff */
[----:B------:R-:W-:Y:S01]  /*5c40*/  @P2 STG.E.U16 desc[UR36][R6.64+0x90], R62 ;  /* 0x0000903e06002986 */ /* 0x000fe2000c101524 */
[----:B------:R-:W-:Y:S02]  /*5c50*/  F2FP.BF16.F32.PACK_AB R64, RZ, R64 ;  /* 0x00000040ff40723e */ /* 0x000fe400000010ff */
[C---:B------:R-:W-:Y:S01]  /*5c60*/  ISETP.GT.AND P2, PT, R0.reuse, 0x8, P1 ;  /* 0x000000080000780c */ /* 0x040fe20000f44270 */
[----:B------:R-:W-:Y:S01]  /*5c70*/  @P3 STG.E.U16 desc[UR36][R6.64+0x92], R63 ;  /* 0x0000923f06003986 */ /* 0x000fe2000c101524 */
[----:B------:R-:W-:Y:S02]  /*5c80*/  ISETP.GT.AND P1, PT, R3, 0x58, PT ;  /* 0x000000580300780c */ /* 0x000fe40003f24270 */
[----:B------:R-:W-:Y:S01]  /*5c90*/  F2FP.BF16.F32.PACK_AB R65, RZ, R65 ;  /* 0x00000041ff41723e */ /* 0x000fe200000010ff */
[----:B------:R-:W-:Y:S01]  /*5ca0*/  @P4 STG.E.U16 desc[UR36][R4.64+0xa0], R64 ;  /* 0x0000a04004004986 */ /* 0x000fe2000c101524 */
[----:B------:R-:W-:-:S02]  /*5cb0*/  ISETP.GT.AND P3, PT, R0, 0x8, P0 ;  /* 0x000000080000780c */ /* 0x000fc40000764270 */
[----:B------:R-:W-:Y:S01]  /*5cc0*/  ISETP.GT.AND P0, PT, R3, 0x59, PT ;  /* 0x000000590300780c */ /* 0x000fe20003f04270 */
[----:B------:R-:W-:Y:S01]  /*5cd0*/  @P5 STG.E.U16 desc[UR36][R4.64+0xa2], R65 ;  /* 0x0000a24104005986 */ /* 0x000fe2000c101524 */
[C---:B------:R-:W-:Y:S02]  /*5ce0*/  ISETP.GT.AND P4, PT, R0.reuse, RZ, P1 ;  /* 0x000000ff0000720c */ /* 0x040fe40000f84270 */
[----:B------:R-:W-:Y:S02]  /*5cf0*/  F2FP.BF16.F32.PACK_AB R66, RZ, R66 ;  /* 0x00000042ff42723e */ /* 0x000fe400000010ff */
[----:B------:R-:W-:Y:S02]  /*5d00*/  ISETP.GT.AND P5, PT, R0, RZ, P0 ;  /* 0x000000ff0000720c */ /* 0x000fe400007a4270 */
[----:B------:R-:W-:Y:S01]  /*5d10*/  F2FP.BF16.F32.PACK_AB R67, RZ, R67 ;  /* 0x00000043ff43723e */ /* 0x000fe200000010ff */
[----:B------:R-:W-:Y:S01]  /*5d20*/  @P2 STG.E.U16 desc[UR36][R6.64+0xa0], R66 ;  /* 0x0000a04206002986 */ /* 0x000fe2000c101524 */
[----:B------:R-:W-:-:S02]  /*5d30*/  F2FP.BF16.F32.PACK_AB R68, RZ, R68 ;  /* 0x00000044ff44723e */ /* 0x000fc400000010ff */
[C---:B------:R-:W-:Y:S01]  /*5d40*/  ISETP.GT.AND P2, PT, R0.reuse, 0x8, P1 ;  /* 0x000000080000780c */ /* 0x040fe20000f44270 */
[----:B------:R-:W-:Y:S01]  /*5d50*/  @P3 STG.E.U16 desc[UR36][R6.64+0xa2], R67 ;  /* 0x0000a24306003986 */ /* 0x000fe2000c101524 */
[C---:B------:R-:W-:Y:S02]  /*5d60*/  ISETP.GT.AND P1, PT, R3.reuse, 0x60, PT ;  /* 0x000000600300780c */ /* 0x040fe40003f24270 */
[----:B------:R-:W-:Y:S01]  /*5d70*/  F2FP.BF16.F32.PACK_AB R69, RZ, R69 ;  /* 0x00000045ff45723e */ /* 0x000fe200000010ff */
[----:B------:R-:W-:Y:S01]  /*5d80*/  @P4 STG.E.U16 desc[UR36][R4.64+0xb0], R68 ;  /* 0x0000b04404004986 */ /* 0x000fe2000c101524 */
[C---:B------:R-:W-:Y:S02]  /*5d90*/  ISETP.GT.AND P3, PT, R0.reuse, 0x8, P0 ;  /* 0x000000080000780c */ /* 0x040fe40000764270 */
[----:B------:R-:W-:Y:S01]  /*5da0*/  ISETP.GT.AND P0, PT, R3, 0x61, PT ;  /* 0x000000610300780c */ /* 0x000fe20003f04270 */
[----:B------:R-:W-:Y:S01]  /*5db0*/  @P5 STG.E.U16 desc[UR36][R4.64+0xb2], R69 ;  /* 0x0000b24504005986 */ /* 0x000fe2000c101524 */
[----:B------:R-:W-:-:S02]  /*5dc0*/  ISETP.GT.AND P4, PT, R0, RZ, P1 ;  /* 0x000000ff0000720c */ /* 0x000fc40000f84270 */
[C---:B------:R-:W-:Y:S02]  /*5dd0*/  ISETP.GT.AND P5, PT, R0.reuse, RZ, P0 ;  /* 0x000000ff0000720c */ /* 0x040fe400007a4270 */
[----:B------:R-:W-:Y:S02]  /*5de0*/  F2FP.BF16.F32.PACK_AB R70, RZ, R70 ;  /* 0x00000046ff46723e */ /* 0x000fe400000010ff */
[----:B------:R-:W-:Y:S02]  /*5df0*/  F2FP.BF16.F32.PACK_AB R71, RZ, R71 ;  /* 0x00000047ff47723e */ /* 0x000fe400000010ff */
[----:B------:R-:W-:Y:S01]  /*5e00*/  F2FP.BF16.F32.PACK_AB R72, RZ, R72 ;  /* 0x00000048ff48723e */ /* 0x000fe200000010ff */
[----:B------:R-:W-:Y:S01]  /*5e10*/  @P2 STG.E.U16 desc[UR36][R6.64+0xb0], R70 ;  /* 0x0000b04606002986 */ /* 0x000fe2000c101524 */
[----:B------:R-:W-:Y:S02]  /*5e20*/  F2FP.BF16.F32.PACK_AB R73, RZ, R73 ;  /* 0x00000049ff49723e */ /* 0x000fe400000010ff */
[C---:B------:R-:W-:Y:S01]  /*5e30*/  ISETP.GT.AND P1, PT, R0.reuse, 0x8, P1 ;  /* 0x000000080000780c */ /* 0x040fe20000f24270 */
[----:B------:R-:W-:Y:S01]  /*5e40*/  @P3 STG.E.U16 desc[UR36][R6.64+0xb2], R71 ;  /* 0x0000b24706003986 */ /* 0x000fe2000c101524 */
[----:B------:R-:W-:-:S02]  /*5e50*/  ISETP.GT.AND P2, PT, R0, 0x8, P0 ;  /* 0x000000080000780c */ /* 0x000fc40000744270 */
[----:B------:R-:W-:Y:S01]  /*5e60*/  F2FP.BF16.F32.PACK_AB R74, RZ, R74 ;  /* 0x0000004aff4a723e */ /* 0x000fe200000010ff */
[----:B------:R-:W-:Y:S01]  /*5e70*/  @P4 STG.E.U16 desc[UR36][R4.64+0xc0], R72 ;  /* 0x0000c04804004986 */ /* 0x000fe2000c101524 */
[C---:B------:R-:W-:Y:S02]  /*5e80*/  ISETP.GT.AND P4, PT, R3.reuse, 0x68, PT ;  /* 0x000000680300780c */ /* 0x040fe40003f84270 */
[----:B------:R-:W-:Y:S01]  /*5e90*/  ISETP.GT.AND P0, PT, R3, 0x69, PT ;  /* 0x000000690300780c */ /* 0x000fe20003f04270 */
[----:B------:R-:W-:Y:S01]  /*5ea0*/  @P5 STG.E.U16 desc[UR36][R4.64+0xc2], R73 ;  /* 0x0000c24904005986 */ /* 0x000fe2000c101524 */
[----:B------:R-:W-:Y:S02]  /*5eb0*/  ISETP.GT.AND P5, PT, R0, RZ, P4 ;  /* 0x000000ff0000720c */ /* 0x000fe400027a4270 */
[----:B------:R-:W-:Y:S01]  /*5ec0*/  F2FP.BF16.F32.PACK_AB R75, RZ, R75 ;  /* 0x0000004bff4b723e */ /* 0x000fe200000010ff */
[----:B------:R-:W-:Y:S01]  /*5ed0*/  @P1 STG.E.U16 desc[UR36][R6.64+0xc0], R74 ;  /* 0x0000c04a06001986 */ /* 0x000fe2000c101524 */
[----:B------:R-:W-:-:S02]  /*5ee0*/  F2FP.BF16.F32.PACK_AB R76, RZ, R76 ;  /* 0x0000004cff4c723e */ /* 0x000fc400000010ff */
[C---:B------:R-:W-:Y:S01]  /*5ef0*/  ISETP.GT.AND P3, PT, R0.reuse, RZ, P0 ;  /* 0x000000ff0000720c */ /* 0x040fe20000764270 */
[----:B------:R-:W-:Y:S01]  /*5f00*/  @P2 STG.E.U16 desc[UR36][R6.64+0xc2], R75 ;  /* 0x0000c24b06002986 */ /* 0x000fe2000c101524 */
[C---:B------:R-:W-:Y:S02]  /*5f10*/  ISETP.GT.AND P4, PT, R0.reuse, 0x8, P4 ;  /* 0x000000080000780c */ /* 0x040fe40002784270 */
[----:B------:R-:W-:Y:S02]  /*5f20*/  F2FP.BF16.F32.PACK_AB R77, RZ, R77 ;  /* 0x0000004dff4d723e */ /* 0x000fe400000010ff */
[----:B------:R-:W-:Y:S01]  /*5f30*/  F2FP.BF16.F32.PACK_AB R78, RZ, R78 ;  /* 0x0000004eff4e723e */ /* 0x000fe200000010ff */
[----:B------:R-:W-:Y:S01]  /*5f40*/  @P5 STG.E.U16 desc[UR36][R4.64+0xd0], R76 ;  /* 0x0000d04c04005986 */ /* 0x000fe2000c101524 */
[----:B------:R-:W-:Y:S02]  /*5f50*/  ISETP.GT.AND P5, PT, R0, 0x8, P0 ;  /* 0x000000080000780c */ /* 0x000fe400007a4270 */
[----:B------:R-:W-:-:S02]  /*5f60*/  F2FP.BF16.F32.PACK_AB R79, RZ, R79 ;  /* 0x0000004fff4f723e */ /* 0x000fc400000010ff */
[C---:B------:R-:W-:Y:S01]  /*5f70*/  ISETP.GT.AND P2, PT, R3.reuse, 0x71, PT ;  /* 0x000000710300780c */ /* 0x040fe20003f44270 */
[----:B------:R-:W-:Y:S01]  /*5f80*/  @P3 STG.E.U16 desc[UR36][R4.64+0xd2], R77 ;  /* 0x0000d24d04003986 */ /* 0x000fe2000c101524 */
[----:B------:R-:W-:Y:S02]  /*5f90*/  ISETP.GT.AND P3, PT, R3, 0x70, PT ;  /* 0x000000700300780c */ /* 0x000fe40003f64270 */
[----:B------:R-:W-:Y:S01]  /*5fa0*/  F2FP.BF16.F32.PACK_AB R80, RZ, R80 ;  /* 0x00000050ff50723e */ /* 0x000fe200000010ff */
[----:B------:R-:W-:Y:S01]  /*5fb0*/  @P4 STG.E.U16 desc[UR36][R6.64+0xd0], R78 ;  /* 0x0000d04e06004986 */ /* 0x000fe2000c101524 */
[C---:B------:R-:W-:Y:S02]  /*5fc0*/  ISETP.GT.AND P4, PT, R0.reuse, RZ, P2 ;  /* 0x000000ff0000720c */ /* 0x040fe40001784270 */
[----:B------:R-:W-:Y:S01]  /*5fd0*/  F2FP.BF16.F32.PACK_AB R81, RZ, R81 ;  /* 0x00000051ff51723e */ /* 0x000fe200000010ff */
[----:B------:R-:W-:Y:S01]  /*5fe0*/  @P5 STG.E.U16 desc[UR36][R6.64+0xd2], R79 ;  /* 0x0000d24f06005986 */ /* 0x000fe2000c101524 */
[----:B------:R-:W-:-:S02]  /*5ff0*/  ISETP.GT.AND P5, PT, R0, RZ, P3 ;  /* 0x000000ff0000720c */ /* 0x000fc40001fa4270 */
[C---:B------:R-:W-:Y:S02]  /*6000*/  ISETP.GT.AND P1, PT, R3.reuse, 0x78, PT ;  /* 0x000000780300780c */ /* 0x040fe40003f24270 */
[----:B------:R-:W-:Y:S02]  /*6010*/  ISETP.GT.AND P0, PT, R3, 0x79, PT ;  /* 0x000000790300780c */ /* 0x000fe40003f04270 */
[C---:B------:R-:W-:Y:S02]  /*6020*/  ISETP.GT.AND P3, PT, R0.reuse, 0x8, P3 ;  /* 0x000000080000780c */ /* 0x040fe40001f64270 */
[C---:B------:R-:W-:Y:S02]  /*6030*/  ISETP.GT.AND P2, PT, R0.reuse, 0x8, P2 ;  /* 0x000000080000780c */ /* 0x040fe40001744270 */
[----:B------:R-:W-:Y:S02]  /*6040*/  F2FP.BF16.F32.PACK_AB R82, RZ, R82 ;  /* 0x00000052ff52723e */ /* 0x000fe400000010ff */
[----:B------:R-:W-:Y:S01]  /*6050*/  F2FP.BF16.F32.PACK_AB R83, RZ, R83 ;  /* 0x00000053ff53723e */ /* 0x000fe200000010ff */
[----:B------:R-:W-:Y:S01]  /*6060*/  @P5 STG.E.U16 desc[UR36][R4.64+0xe0], R80 ;  /* 0x0000e05004005986 */ /* 0x000fe2000c101524 */
[----:B------:R-:W-:-:S02]  /*6070*/  ISETP.GT.AND P5, PT, R0, RZ, P0 ;  /* 0x000000ff0000720c */ /* 0x000fc400007a4270 */
[C---:B------:R-:W-:Y:S01]  /*6080*/  ISETP.GT.AND P0, PT, R0.reuse, 0x8, P0 ;  /* 0x000000080000780c */ /* 0x040fe20000704270 */
[----:B------:R-:W-:Y:S01]  /*6090*/  @P4 STG.E.U16 desc[UR36][R4.64+0xe2], R81 ;  /* 0x0000e25104004986 */ /* 0x000fe2000c101524 */
[C---:B------:R-:W-:Y:S02]  /*60a0*/  ISETP.GT.AND P4, PT, R0.reuse, RZ, P1 ;  /* 0x000000ff0000720c */ /* 0x040fe40000f84270 */
[----:B------:R-:W-:Y:S01]  /*60b0*/  ISETP.GT.AND P1, PT, R0, 0x8, P1 ;  /* 0x000000080000780c */ /* 0x000fe20000f24270 */
[----:B------:R-:W-:Y:S01]  /*60c0*/  @P3 STG.E.U16 desc[UR36][R6.64+0xe0], R82 ;  /* 0x0000e05206003986 */ /* 0x000fe2000c101524 */
[----:B------:R-:W-:Y:S02]  /*60d0*/  F2FP.BF16.F32.PACK_AB R84, RZ, R84 ;  /* 0x00000054ff54723e */ /* 0x000fe400000010ff */
[----:B------:R-:W-:Y:S01]  /*60e0*/  F2FP.BF16.F32.PACK_AB R85, RZ, R85 ;  /* 0x00000055ff55723e */ /* 0x000fe200000010ff */
[----:B------:R-:W-:Y:S01]  /*60f0*/  @P2 STG.E.U16 desc[UR36][R6.64+0xe2], R83 ;  /* 0x0000e25306002986 */ /* 0x000fe2000c101524 */
[----:B------:R-:W-:-:S02]  /*6100*/  F2FP.BF16.F32.PACK_AB R86, RZ, R86 ;  /* 0x00000056ff56723e */ /* 0x000fc400000010ff */
[----:B------:R-:W-:-:S03]  /*6110*/  F2FP.BF16.F32.PACK_AB R87, RZ, R87 ;  /* 0x00000057ff57723e */ /* 0x000fc600000010ff */
[----:B------:R-:W-:Y:S04]  /*6120*/  @P4 STG.E.U16 desc[UR36][R4.64+0xf0], R84 ;  /* 0x0000f05404004986 */ /* 0x000fe8000c101524 */
[----:B------:R0:W-:Y:S02]  /*6130*/  @P5 STG.E.U16 desc[UR36][R4.64+0xf2], R85 ;  /* 0x0000f25504005986 */ /* 0x0001e4000c101524 */
[----:B0-----:R-:W-:Y:S02]  /*6140*/  @P1 IMAD.MOV.U32 R4, RZ, RZ, R6 ;  /* 0x000000ffff041224 */ /* 0x001fe400078e0006 */
[----:B------:R-:W-:-:S05]  /*6150*/  @P1 IMAD.MOV.U32 R5, RZ, RZ, R7 ;  /* 0x000000ffff051224 */ /* 0x000fca00078e0007 */
[----:B------:R0:W-:Y:S04]  /*6160*/  @P1 STG.E.U16 desc[UR36][R4.64+0xf0], R86 ;  /* 0x0000f05604001986 */ /* 0x0001e8000c101524 */
[----:B------:R0:W-:Y:S02]  /*6170*/  @P0 STG.E.U16 desc[UR36][R6.64+0xf2], R87 ;  /* 0x0000f25706000986 */ /* 0x0001e4000c101524 */
.L_x_159:
[----:B------:R-:W-:Y:S05]  /*6180*/  BSYNC B0 ;  /* 0x0000000000007941 */ /* 0x000fea0003800000 */
.L_x_33:
[----:B0-----:R-:W2:Y:S01]  /*6190*/  LDL.64 R4, [R1] ;  /* 0x0000000001047983 */ /* 0x001ea20000100a00 */
[----:B------:R-:W-:Y:S01]  /*61a0*/  ULDC.64 UR4, c[0x0][0x650] ;  /* 0x0001940000047ab9 */ /* 0x000fe20000000a00 */
[----:B------:R-:W-:Y:S02]  /*61b0*/  IMAD.U32 R0, RZ, RZ, UR44 ;  /* 0x0000002cff007e24 */ /* 0x000fe4000f8e00ff */
[----:B------:R-:W-:Y:S02]  /*61c0*/  IMAD.MOV.U32 R22, RZ, RZ, -0x1 ;  /* 0xffffffffff167424 */ /* 0x000fe400078e00ff */
[----:B------:R0:W-:Y:S01]  /*61d0*/  SYNCS.ARRIVE.TRANS64.A1T0 RZ, [R0+UR46], RZ ;  /* 0x000000ff00ff79a7 */ /* 0x0001e2000810002e */
[----:B-----5:R-:W-:Y:S02]  /*61e0*/  IMAD.MOV.U32 R18, RZ, RZ, -0x1 ;  /* 0xffffffffff127424 */ /* 0x020fe400078e00ff */
[----:B------:R-:W-:Y:S01]  /*61f0*/  IMAD.MOV.U32 R19, RZ, RZ, -0x1 ;  /* 0xffffffffff137424 */ /* 0x000fe200078e00ff */
[----:B0-----:R-:W-:-:S02]  /*6200*/  PRMT R0, RZ, 0x7610, R0 ;  /* 0x00007610ff007816 */ /* 0x001fc40000000000 */
[----:B--2---:R-:W-:-:S05]  /*6210*/  LEA R16, P0, R4, R16, 0x1 ;  /* 0x0000001004107211 */ /* 0x004fca00078008ff */
[----:B------:R-:W-:Y:S01]  /*6220*/  IMAD.X R17, R98, 0x1, R17, P0 ;  /* 0x0000000162117824 */ /* 0x000fe200000e0611 */
[----:B------:R-:W-:-:S04]  /*6230*/  ISETP.GE.U32.AND P0, PT, R16, UR4, PT ;  /* 0x0000000410007c0c */ /* 0x000fc8000bf06070 */
[----:B------:R-:W-:-:S13]  /*6240*/  ISETP.GE.U32.AND.EX P0, PT, R17, UR5, PT, P0 ;  /* 0x0000000511007c0c */ /* 0x000fda000bf06100 */
[----:B------:R-:W-:Y:S05]  /*6250*/  @P0 BRA `(.L_x_160) ;  /* 0x00000004004c0947 */ /* 0x000fea0003800000 */
[----:B-1----:R-:W0:Y:S01]  /*6260*/  LDC.64 R10, c[0x0][0x628] ;  /* 0x00018a00ff0a7b82 */ /* 0x002e220000000a00 */
[----:B------:R-:W1:Y:S01]  /*6270*/  S2R R12, SR_CTAID.X ;  /* 0x00000000000c7919 */ /* 0x000e620000002500 */
[----:B------:R-:W-:Y:S02]  /*6280*/  IMAD.MOV.U32 R8, RZ, RZ, R16 ;  /* 0x000000ffff087224 */ /* 0x000fe400078e0010 */
[----:B------:R-:W-:Y:S01]  /*6290*/  IMAD.MOV.U32 R9, RZ, RZ, R17 ;  /* 0x000000ffff097224 */ /* 0x000fe200078e0011 */
[----:B------:R-:W2:Y:S03]  /*62a0*/  S2R R18, SR_CTAID.Y ;  /* 0x0000000000127919 */ /* 0x000ea60000002600 */
[----:B------:R-:W1:Y:S08]  /*62b0*/  LDC R0, c[0x0][0x630] ;  /* 0x00018c00ff007b82 */ /* 0x000e700000000800 */
[----:B------:R-:W1:Y:S01]  /*62c0*/  LDC.64 R14, c[0x0][0x620] ;  /* 0x00018800ff0e7b82 */ /* 0x000e620000000a00 */
[----:B0-----:R-:W-:-:S04]  /*62d0*/  ISETP.NE.U32.AND P0, PT, R10, RZ, PT ;  /* 0x000000ff0a00720c */ /* 0x001fc80003f05070 */
[----:B------:R-:W-:-:S13]  /*62e0*/  ISETP.NE.AND.EX P0, PT, R11, RZ, PT, P0 ;  /* 0x000000ff0b00720c */ /* 0x000fda0003f05300 */
[----:B-12---:R-:W-:Y:S05]  /*62f0*/  @!P0 BRA `(.L_x_161) ;  /* 0x0000000000288947 */ /* 0x006fea0003800000 */
[----:B------:R-:W0:Y:S02]  /*6300*/  LDC R3, c[0x0][0x634] ;  /* 0x00018d00ff037b82 */ /* 0x000e240000000800 */
[----:B0-----:R-:W-:-:S05]  /*6310*/  IADD3 R3, P0, R16, R3, RZ ;  /* 0x0000000310037210 */ /* 0x001fca0007f1e0ff */
[----:B------:R-:W-:-:S04]  /*6320*/  IMAD.X R13, RZ, RZ, R17, P0 ;  /* 0x000000ffff0d7224 */ /* 0x000fc800000e0611 */
[----:B------:R-:W-:-:S04]  /*6330*/  IMAD.WIDE.U32 R4, R13, R10, RZ ;  /* 0x0000000a0d047225 */ /* 0x000fc800078e00ff */
[----:B---34-:R-:W-:-:S04]  /*6340*/  IMAD.WIDE.U32 R6, P0, R3, R11, R4 ;  /* 0x0000000b03067225 */ /* 0x018fc80007800004 */
[----:B------:R-:W-:-:S04]  /*6350*/  IMAD.WIDE.U32 R4, R3, R10, RZ ;  /* 0x0000000a03047225 */ /* 0x000fc800078e00ff */
[----:B------:R-:W-:Y:S01]  /*6360*/  IMAD.X R9, RZ, RZ, RZ, P0 ;  /* 0x000000ffff097224 */ /* 0x000fe200000e06ff */
[----:B------:R-:W-:Y:S01]  /*6370*/  IADD3 RZ, P0, R5, R6, RZ ;  /* 0x0000000605ff7210 */ /* 0x000fe20007f1e0ff */
[----:B------:R-:W-:-:S04]  /*6380*/  IMAD.MOV.U32 R8, RZ, RZ, R7 ;  /* 0x000000ffff087224 */ /* 0x000fc800078e0007 */
[----:B------:R-:W-:-:S08]  /*6390*/  IMAD.WIDE.U32.X R8, R13, R11, R8, P0 ;  /* 0x0000000b0d087225 */ /* 0x000fd000000e0408 */
.L_x_161:
[-CC-:B------:R-:W-:Y:S01]  /*63a0*/  SHF.R.U64 R19, R8, R0.reuse, R9.reuse ;  /* 0x0000000008137219 */ /* 0x180fe20000001209 */
[----:B------:R-:W0:Y:S01]  /*63b0*/  LDC.64 R24, c[0x0][0x640] ;  /* 0x00019000ff187b82 */ /* 0x000e220000000a00 */
[----:B------:R-:W-:Y:S01]  /*63c0*/  SHF.R.U32.HI R0, RZ, R0, R9 ;  /* 0x00000000ff007219 */ /* 0x000fe20000011609 */
[----:B------:R-:W-:Y:S01]  /*63d0*/  ULDC UR4, c[0x0][0x150] ;  /* 0x0000540000047ab9 */ /* 0x000fe20000000800 */
[----:B------:R-:W-:Y:S02]  /*63e0*/  IADD3 R3, P0, RZ, -R19, RZ ;  /* 0x80000013ff037210 */ /* 0x000fe40007f1e0ff */
[----:B---34-:R-:W-:-:S03]  /*63f0*/  I2FP.F32.U32 R7, R12 ;  /* 0x0000000c00077245 */ /* 0x018fc60000201000 */
[----:B------:R-:W1:Y:S01]  /*6400*/  LDC R6, c[0x0][0x618] ;  /* 0x00018600ff067b82 */ /* 0x000e620000000800 */
[----:B------:R-:W-:Y:S02]  /*6410*/  IMAD.X R5, RZ, RZ, ~R0, P0 ;  /* 0x000000ffff057224 */ /* 0x000fe400000e0e00 */
[----:B------:R-:W-:Y:S01]  /*6420*/  FMUL R7, R7, UR4 ;  /* 0x0000000407077c20 */ /* 0x000fe20008400000 */
[----:B------:R-:W-:Y:S01]  /*6430*/  ULDC UR4, c[0x0][0x154] ;  /* 0x0000550000047ab9 */ /* 0x000fe20000000800 */
[-C--:B------:R-:W-:Y:S02]  /*6440*/  IMAD R0, R5, R14.reuse, RZ ;  /* 0x0000000e05007224 */ /* 0x080fe400078e02ff */
[C---:B------:R-:W-:Y:S01]  /*6450*/  IMAD.WIDE.U32 R4, R3.reuse, R14, R16 ;  /* 0x0000000e03047225 */ /* 0x040fe200078e0010 */
[----:B------:R-:W2:Y:S01]  /*6460*/  LDC R8, c[0x0][0x608] ;  /* 0x00018200ff087b82 */ /* 0x000ea20000000800 */
[----:B------:R-:W3:Y:S02]  /*6470*/  F2I.U32.TRUNC.NTZ R7, R7 ;  /* 0x0000000700077305 */ /* 0x000ee4000020f000 */
[----:B------:R-:W-:Y:S01]  /*6480*/  IMAD R3, R3, R15, R0 ;  /* 0x0000000f03037224 */ /* 0x000fe200078e0200 */
[----:B------:R-:W-:-:S03]  /*6490*/  I2FP.F32.U32 R0, R18 ;  /* 0x0000001200007245 */ /* 0x000fc60000201000 */
[----:B------:R-:W-:Y:S01]  /*64a0*/  IMAD.IADD R3, R5, 0x1, R3 ;  /* 0x0000000105037824 */ /* 0x000fe200078e0203 */
[----:B------:R-:W4:Y:S01]  /*64b0*/  LDC R11, c[0x0][0x658] ;  /* 0x00019600ff0b7b82 */ /* 0x000f220000000800 */
[----:B0-----:R-:W-:-:S04]  /*64c0*/  ISETP.NE.U32.AND P0, PT, R24, RZ, PT ;  /* 0x000000ff1800720c */ /* 0x001fc80003f05070 */
[----:B------:R-:W-:-:S03]  /*64d0*/  ISETP.NE.AND.EX P0, PT, R25, RZ, PT, P0 ;  /* 0x000000ff1900720c */ /* 0x000fc60003f05300 */
[----:B------:R-:W0:Y:S01]  /*64e0*/  LDC R9, c[0x0][0x144] ;  /* 0x00005100ff097b82 */ /* 0x000e220000000800 */
[-C--:B-1----:R-:W-:Y:S01]  /*64f0*/  SHF.R.U64 R10, R4, R6.reuse, R3 ;  /* 0x00000006040a7219 */ /* 0x082fe20000001203 */
[----:B---3--:R-:W-:Y:S01]  /*6500*/  IMAD.MOV R7, RZ, RZ, -R7 ;  /* 0x000000ffff077224 */ /* 0x008fe200078e0a07 */
[----:B------:R-:W-:Y:S01]  /*6510*/  SHF.R.U32.HI R3, RZ, R6, R3 ;  /* 0x00000006ff037219 */ /* 0x000fe20000011603 */
[----:B------:R-:W-:-:S04]  /*6520*/  FMUL R6, R0, UR4 ;  /* 0x0000000400067c20 */ /* 0x000fc80008400000 */
[----:B------:R-:W1:Y:S01]  /*6530*/  LDC R21, c[0x0][0x148] ;  /* 0x00005200ff157b82 */ /* 0x000e620000000800 */
[----:B------:R3:W0:Y:S01]  /*6540*/  F2I.U32.TRUNC.NTZ R14, R6 ;  /* 0x00000006000e7305 */ /* 0x000622000020f000 */
[-CC-:B--2---:R-:W-:Y:S02]  /*6550*/  SHF.R.U64 R13, R10, R8.reuse, R3.reuse ;  /* 0x000000080a0d7219 */ /* 0x184fe40000001203 */
[----:B------:R-:W-:-:S04]  /*6560*/  SHF.R.U32.HI R0, RZ, R8, R3 ;  /* 0x00000008ff007219 */ /* 0x000fc80000011603 */
[----:B------:R-:W2:Y:S01]  /*6570*/  LDC R20, c[0x0][0x648] ;  /* 0x00019200ff147b82 */ /* 0x000ea20000000800 */
[-CC-:B----4-:R-:W-:Y:S02]  /*6580*/  SHF.R.U64 R15, R13, R11.reuse, R0.reuse ;  /* 0x0000000b0d0f7219 */ /* 0x190fe40000001200 */
[----:B------:R-:W-:-:S03]  /*6590*/  SHF.R.U32.HI R5, RZ, R11, R0 ;  /* 0x0000000bff057219 */ /* 0x000fc60000011600 */
[----:B------:R-:W-:Y:S02]  /*65a0*/  IMAD.MOV.U32 R4, RZ, RZ, R15 ;  /* 0x000000ffff047224 */ /* 0x000fe400078e000f */
[----:B------:R-:W4:Y:S01]  /*65b0*/  LDC R26, c[0x0][0x638] ;  /* 0x00018e00ff1a7b82 */ /* 0x000f220000000800 */
[----:B0-----:R-:W-:-:S07]  /*65c0*/  IMAD R22, R9, R7, R12 ;  /* 0x0000000709167224 */ /* 0x001fce00078e020c */
[----:B------:R-:W0:Y:S08]  /*65d0*/  LDC R27, c[0x0][0x610] ;  /* 0x00018400ff1b7b82 */ /* 0x000e300000000800 */
[----:B------:R-:W0:Y:S01]  /*65e0*/  LDC R28, c[0x0][0x600] ;  /* 0x00018000ff1c7b82 */ /* 0x000e220000000800 */
[----:B-123--:R-:W-:Y:S05]  /*65f0*/  @!P0 BRA `(.L_x_162) ;  /* 0x0000000000288947 */ /* 0x00efea0003800000 */
[----:B------:R-:W1:Y:S02]  /*6600*/  LDC R0, c[0x0][0x64c] ;  /* 0x00019300ff007b82 */ /* 0x000e640000000800 */
[----:B-1----:R-:W-:-:S05]  /*6610*/  IADD3 R3, P0, R15, R0, RZ ;  /* 0x000000000f037210 */ /* 0x002fca0007f1e0ff */
        /* <DEDUP_REMOVED lines=8> */
.L_x_162:
[----:B------:R-:W-:Y:S01]  /*66a0*/  ISETP.NE.AND P0, PT, R2, 0x1, PT ;  /* 0x000000010200780c */ /* 0x000fe20003f05270 */
[----:B------:R-:W-:Y:S01]  /*66b0*/  IMAD.MOV R14, RZ, RZ, -R14 ;  /* 0x000000ffff0e7224 */ /* 0x000fe200078e0a0e */
[----:B------:R-:W-:Y:S02]  /*66c0*/  SHF.R.U64 R0, R4, R20, R5 ;  /* 0x0000001404007219 */ /* 0x000fe40000001205 */
[----:B------:R-:W-:Y:S02]  /*66d0*/  LOP3.LUT R3, R13, R100, RZ, 0xc0, !PT ;  /* 0x000000640d037212 */ /* 0x000fe400078ec0ff */
[----:B------:R-:W-:Y:S01]  /*66e0*/  LOP3.LUT R5, R10, R99, RZ, 0xc0, !PT ;  /* 0x000000630a057212 */ /* 0x000fe200078ec0ff */
[----:B------:R-:W-:Y:S02]  /*66f0*/  IMAD.MOV R4, RZ, RZ, -R0 ;  /* 0x000000ffff047224 */ /* 0x000fe400078e0a00 */
[----:B------:R-:W-:Y:S02]  /*6700*/  IMAD R3, R96, R0, R3 ;  /* 0x0000000060037224 */ /* 0x000fe400078e0203 */
[----:B----4-:R-:W-:-:S02]  /*6710*/  IMAD R0, R4, R26, R15 ;  /* 0x0000001a04007224 */ /* 0x010fc400078e020f */
[----:B------:R-:W-:Y:S02]  /*6720*/  @P0 IMAD R22, R21, R14, R18 ;  /* 0x0000000e15160224 */ /* 0x000fe400078e0212 */
[----:B------:R-:W-:Y:S02]  /*6730*/  IMAD.MOV.U32 R4, RZ, RZ, 0x1 ;  /* 0x00000001ff047424 */ /* 0x000fe400078e00ff */
[----:B0-----:R-:W-:Y:S02]  /*6740*/  IMAD R22, R3, R27, R22 ;  /* 0x0000001b03167224 */ /* 0x001fe400078e0216 */
[----:B------:R-:W-:Y:S01]  /*6750*/  IMAD R3, R0, R28, R5 ;  /* 0x0000001c00037224 */ /* 0x000fe200078e0205 */
[----:B------:R-:W-:-:S04]  /*6760*/  PRMT R0, R4, 0x7610, R0 ;  /* 0x0000761004007816 */ /* 0x000fc80000000000 */
[----:B------:R-:W-:Y:S02]  /*6770*/  SEL R18, R3, R22, !P0 ;  /* 0x0000001603127207 */ /* 0x000fe40004000000 */
[----:B------:R-:W-:-:S07]  /*6780*/  SEL R22, R22, R3, !P0 ;  /* 0x0000000316167207 */ /* 0x000fce0004000000 */
.L_x_160:
[----:B------:R-:W-:Y:S01]  /*6790*/  LOP3.LUT P0, RZ, R0, 0xff, RZ, 0xc0, !PT ;  /* 0x000000ff00ff7812 */ /* 0x000fe2000780c0ff */
[----:B------:R-:W-:Y:S01]  /*67a0*/  UIMAD.WIDE.U32 UR4, UR38, 0x38e38e39, URZ ;  /* 0x38e38e39260478a5 */ /* 0x000fe2000f8e003f */
[----:B------:R-:W-:-:S03]  /*67b0*/  LOP3.LUT R103, R103, 0x1, RZ, 0x3c, !PT ;  /* 0x0000000167677812 */ /* 0x000fc600078e3cff */
[----:B------:R-:W-:-:S04]  /*67c0*/  USHF.R.U32.HI UR4, URZ, 0x1, UR5 ;  /* 0x000000013f047899 */ /* 0x000fc80008011605 */
[----:B------:R-:W-:-:S04]  /*67d0*/  UIMAD UR38, UR4, -0x9, UR38 ;  /* 0xfffffff7042678a4 */ /* 0x000fc8000f8e0226 */
[----:B------:R-:W-:Y:S08]  /*67e0*/  @P0 BRA `(.L_x_163) ;  /* 0xffffffac00800947 */ /* 0x000ff0000383ffff */
[----:B------:R-:W-:Y:S05]  /*67f0*/  EXIT ;  /* 0x000000000000794d */ /* 0x000fea0003800000 */
.L_x_14:
[----:B------:R-:W-:-:S08]  /*6800*/  ISETP.NE.AND P0, PT, R14, RZ, PT ;  /* 0x000000ff0e00720c */ /* 0x000fd00003f05270 */
[----:B0-----:R-:W0:-:S00]  /*6810*/  USETMAXREG.DEALLOC.CTAPOOL 0x28 ;  /* 0x00000028000079c8 */ /* 0x001e0000080e0500 */
[----:B------:R-:W-:Y:S05]  /*6820*/  @P0 EXIT ;  /* 0x000000000000094d */ /* 0x000fea0003800000 */
[----:B0-----:R-:W-:Y:S01]  /*6830*/  LOP3.LUT P0, RZ, R3, 0xff, RZ, 0xc0, !PT ;  /* 0x000000ff03ff7812 */ /* 0x001fe2000780c0ff */
[----:B------:R-:W-:Y:S02]  /*6840*/  IMAD.MOV.U32 R3, RZ, RZ, 0x1 ;  /* 0x00000001ff037424 */ /* 0x000fe400078e00ff */
[----:B------:R-:W-:-:S10]  /*6850*/  IMAD.MOV.U32 R8, RZ, RZ, RZ ;  /* 0x000000ffff087224 */ /* 0x000fd400078e00ff */
[----:B------:R-:W-:Y:S05]  /*6860*/  @!P0 BRA `(.L_x_164) ;  /* 0x0000000c000c8947 */ /* 0x000fea0003800000 */
[----:B------:R-:W-:Y:S01]  /*6870*/  LOP3.LUT P0, RZ, R4, 0x1f, RZ, 0xc0, !PT ;  /* 0x0000001f04ff7812 */ /* 0x000fe2000780c0ff */
[----:B------:R-:W-:Y:S01]  /*6880*/  ULDC UR5, c[0x0][0x658] ;  /* 0x0001960000057ab9 */ /* 0x000fe20000000800 */
[----:B------:R-:W-:Y:S01]  /*6890*/  UMOV UR6, 0xffffffff ;  /* 0xffffffff00067882 */ /* 0x000fe20000000000 */
[----:B------:R-:W-:Y:S01]  /*68a0*/  BSSY B0, `(.L_x_164) ;  /* 0x00000bf000007945 */ /* 0x000fe20003800000 */
[----:B------:R-:W-:Y:S01]  /*68b0*/  USHF.L.U32 UR6, UR6, UR5, URZ ;  /* 0x0000000506067299 */ /* 0x000fe2000800063f */
[C---:B------:R-:W-:Y:S01]  /*68c0*/  ISETP.NE.AND P2, PT, R5.reuse, RZ, PT ;  /* 0x000000ff0500720c */ /* 0x040fe20003f45270 */
[----:B------:R-:W-:Y:S01]  /*68d0*/  IMAD.MOV.U32 R10, RZ, RZ, 0x1 ;  /* 0x00000001ff0a7424 */ /* 0x000fe200078e00ff */
[----:B------:R-:W-:Y:S01]  /*68e0*/  ISETP.NE.OR P0, PT, R5, RZ, !P0 ;  /* 0x000000ff0500720c */ /* 0x000fe20004705670 */
[----:B------:R-:W-:Y:S01]  /*68f0*/  IMAD.MOV.U32 R3, RZ, RZ, 0x1 ;  /* 0x00000001ff037424 */ /* 0x000fe200078e00ff */
[----:B------:R-:W-:Y:S01]  /*6900*/  LOP3.LUT R9, R23, 0x2, RZ, 0xfc, !PT ;  /* 0x0000000217097812 */ /* 0x000fe200078efcff */
[----:B------:R-:W-:Y:S01]  /*6910*/  IMAD.MOV.U32 R8, RZ, RZ, RZ ;  /* 0x000000ffff087224 */ /* 0x000fe200078e00ff */
[----:B------:R-:W-:Y:S01]  /*6920*/  ULDC UR4, c[0x0][0x600] ;  /* 0x0001800000047ab9 */ /* 0x000fe20000000800 */
[----:B------:R-:W-:Y:S01]  /*6930*/  UMOV UR7, 0x1 ;  /* 0x0000000100077882 */ /* 0x000fe20000000000 */
[----:B------:R-:W-:-:S02]  /*6940*/  UIADD3 UR19, UR40, 0x1, URZ ;  /* 0x0000000128137890 */ /* 0x000fc4000fffe03f */
[----:B------:R-:W-:Y:S02]  /*6950*/  UIADD3 UR15, UR4, -0x1, URZ ;  /* 0xffffffff040f7890 */ /* 0x000fe4000fffe03f */
[----:B------:R-:W-:Y:S02]  /*6960*/  USHF.L.U32 UR17, UR7, UR5, URZ ;  /* 0x0000000507117299 */ /* 0x000fe4000800063f */
[----:B------:R-:W-:Y:S01]  /*6970*/  ULOP3.LUT UR16, URZ, UR6, URZ, 0x33, !UPT ;  /* 0x000000063f107292 */ /* 0x000fe2000f8e333f */
[----:B------:R-:W-:-:S11]  /*6980*/  ULDC.64 UR20, c[0x0][0x198] ;  /* 0x0000660000147ab9 */ /* 0x000fd60000000a00 */
.L_x_176:
[----:B------:R-:W-:-:S03]  /*6990*/  UMOV UR4, 0xffffffff ;  /* 0xffffffff00047882 */ /* 0x000fc60000000000 */
[----:B------:R-:W-:Y:S05]  /*69a0*/  BRA.DIV UR4, `(.L_x_165) ;  /* 0x00000012048c7947 */ /* 0x000fea000b800000 */
[----:B------:R-:W-:-:S13]  /*69b0*/  ELECT P6, URZ, PT ;  /* 0x00000000003f782f */ /* 0x000fda00038c0000 */
.L_x_194:
[----:B------:R-:W0:Y:S01]  /*69c0*/  LDC R4, c[0x0][0x28c] ;  /* 0x0000a300ff047b82 */ /* 0x000e220000000800 */
[----:B------:R-:W-:Y:S01]  /*69d0*/  BSSY B1, `(.L_x_166) ;  /* 0x0000037000017945 */ /* 0x000fe20003800000 */
[----:B0-----:R-:W-:-:S13]  /*69e0*/  ISETP.LT.OR P6, PT, R4, 0x1, !P6 ;  /* 0x000000010400780c */ /* 0x001fda00077c1670 */
[----:B------:R-:W-:Y:S05]  /*69f0*/  @P6 BRA `(.L_x_167) ;  /* 0x0000000000d06947 */ /* 0x000fea0003800000 */
[----:B------:R-:W-:Y:S02]  /*6a00*/  IMAD.SHL.U32 R18, R18, 0x80, RZ ;  /* 0x0000008012127824 */ /* 0x000fe400078e00ff */
[----:B------:R-:W-:Y:S02]  /*6a10*/  IMAD.SHL.U32 R22, R22, 0x40, RZ ;  /* 0x0000004016167824 */ /* 0x000fe400078e00ff */
[----:B------:R-:W-:Y:S02]  /*6a20*/  IMAD.MOV.U32 R13, RZ, RZ, RZ ;  /* 0x000000ffff0d7224 */ /* 0x000fe400078e00ff */
[----:B------:R-:W-:Y:S02]  /*6a30*/  IMAD.U32 R14, RZ, RZ, UR19 ;  /* 0x00000013ff0e7e24 */ /* 0x000fe4000f8e00ff */
[----:B------:R-:W-:Y:S02]  /*6a40*/  IMAD.MOV.U32 R4, RZ, RZ, R3 ;  /* 0x000000ffff047224 */ /* 0x000fe400078e0003 */
[----:B------:R-:W-:-:S07]  /*6a50*/  IMAD.MOV.U32 R5, RZ, RZ, R8 ;  /* 0x000000ffff057224 */ /* 0x000fce00078e0008 */
.L_x_171:
[----:B------:R-:W0:Y:S01]  /*6a60*/  S2R R7, SR_CgaCtaId ;  /* 0x0000000000077919 */ /* 0x000e220000008800 */
[----:B------:R-:W-:-:S04]  /*6a70*/  MOV R6, 0x400 ;  /* 0x0000040000067802 */ /* 0x000fc80000000f00 */
[----:B0-----:R-:W-:Y:S02]  /*6a80*/  LEA R12, R7, R6, 0x18 ;  /* 0x00000006070c7211 */ /* 0x001fe400078ec0ff */
[----:B------:R-:W-:Y:S01]  /*6a90*/  SHF.L.U32 R6, R4, 0x1f, RZ ;  /* 0x0000001f04067819 */ /* 0x000fe200000006ff */
[----:B------:R-:W0:Y:S02]  /*6aa0*/  @!P2 LDC R7, c[0x0][0x500] ;  /* 0x00014000ff07ab82 */ /* 0x000e240000000800 */
[----:B------:R-:W-:-:S04]  /*6ab0*/  IMAD R11, R5, 0x8, R12 ;  /* 0x00000008050b7824 */ /* 0x000fc800078e020c */
[----:B------:R-:W1:Y:S02]  /*6ac0*/  SYNCS.PHASECHK.TRANS64.TRYWAIT P1, [R11+URZ+0x48], R6 ;  /* 0x000048060b0075a7 */ /* 0x000e64000802017f */
[----:B-1----:R-:W-:Y:S05]  /*6ad0*/  @!P1 BRA `(.L_x_168) ;  /* 0x0000001000609947 */ /* 0x002fea0003800000 */
.L_x_195:
[----:B-1----:R-:W-:Y:S01]  /*6ae0*/  PRMT R6, R9, 0x9910, RZ ;  /* 0x0000991009067816 */ /* 0x002fe200000000ff */
[----:B0-----:R0:W-:Y:S03]  /*6af0*/  @!P2 SYNCS.ARRIVE.TRANS64 RZ, [R11+URZ], R7 ;  /* 0x000000070bffa9a7 */ /* 0x0011e6000800003f */
[----:B------:R-:W-:-:S13]  /*6b00*/  ISETP.NE.AND P1, PT, R6, 0x2, PT ;  /* 0x000000020600780c */ /* 0x000fda0003f25270 */
[----:B0-----:R-:W-:Y:S05]  /*6b10*/  @P1 BRA `(.L_x_169) ;  /* 0x0000000000041947 */ /* 0x001fea0003800000 */
[----:B------:R-:W-:Y:S01]  /*6b20*/  BPT.TRAP 0x1 ;  /* 0x000000040000795c */ /* 0x000fe20000300000 */
.L_x_169:
[----:B------:R-:W-:Y:S05]  /*6b30*/  @P0 BRA `(.L_x_170) ;  /* 0x0000000000040947 */ /* 0x000fea0003800000 */
[----:B------:R-:W-:Y:S01]  /*6b40*/  BPT.TRAP 0x1 ;  /* 0x000000040000795c */ /* 0x000fe20000300000 */
.L_x_170:
[--C-:B------:R-:W-:Y:S01]  /*6b50*/  IMAD R6, R5, 0x2000, R12.reuse ;  /* 0x0000200005067824 */ /* 0x100fe200078e020c */
[----:B------:R-:W-:Y:S01]  /*6b60*/  R2UR UR9, R11 ;  /* 0x000000000b0972ca */ /* 0x000fe200000e0000 */
[C---:B------:R-:W-:Y:S01]  /*6b70*/  IMAD R12, R5.reuse, 0x4000, R12 ;  /* 0x00004000050c7824 */ /* 0x040fe200078e020c */
[----:B------:R-:W-:Y:S01]  /*6b80*/  UIADD3 UR4, UP0, UR20, 0xf0, URZ ;  /* 0x000000f014047890 */ /* 0x000fe2000ff1e03f */
[----:B------:R-:W-:Y:S01]  /*6b90*/  VIADD R14, R14, 0xffffffff ;  /* 0xffffffff0e0e7836 */ /* 0x000fe20000000000 */
[----:B------:R-:W-:Y:S01]  /*6ba0*/  R2UR UR5, R6 ;  /* 0x00000000060572ca */ /* 0x000fe200000e0000 */
[----:B------:R-:W-:Y:S01]  /*6bb0*/  UIADD3 UR22, UP1, UR20, 0x1f0, URZ ;  /* 0x000001f014167890 */ /* 0x000fe2000ff3e03f */
[----:B------:R-:W-:Y:S01]  /*6bc0*/  R2UR UR8, R12 ;  /* 0x000000000c0872ca */ /* 0x000fe200000e0000 */
[----:B------:R-:W-:Y:S01]  /*6bd0*/  VIADD R5, R5, 0x1 ;  /* 0x0000000105057836 */ /* 0x000fe20000000000 */
[----:B------:R-:W-:Y:S01]  /*6be0*/  R2UR UR11, R22 ;  /* 0x00000000160b72ca */ /* 0x000fe200000e0000 */
[----:B------:R-:W-:Y:S01]  /*6bf0*/  UIADD3.X UR23, URZ, UR21, URZ, UP1, !UPT ;  /* 0x000000153f177290 */ /* 0x000fe20008ffe43f */
[----:B------:R-:W-:Y:S01]  /*6c00*/  R2UR UR10, R13 ;  /* 0x000000000d0a72ca */ /* 0x000fe200000e0000 */
[----:B------:R-:W-:Y:S01]  /*6c10*/  UMOV UR6, 0x0 ;  /* 0x0000000000067882 */ /* 0x000fe20000000000 */
[----:B------:R-:W-:Y:S01]  /*6c20*/  R2UR UR12, R19 ;  /* 0x00000000130c72ca */ /* 0x000fe200000e0000 */
[----:B------:R-:W-:Y:S01]  /*6c30*/  UMOV UR7, 0x10000000 ;  /* 0x1000000000077882 */ /* 0x000fe20000000000 */
[----:B------:R-:W-:Y:S01]  /*6c40*/  R2UR UR18, R18 ;  /* 0x00000000121272ca */ /* 0x000fe200000e0000 */
[----:B------:R-:W-:Y:S01]  /*6c50*/  VIADD R13, R13, 0x40 ;  /* 0x000000400d0d7836 */ /* 0x000fe20000000000 */
[----:B------:R-:W-:Y:S01]  /*6c60*/  ISETP.GT.AND P3, PT, R14, 0x1, PT ;  /* 0x000000010e00780c */ /* 0x000fe20003f64270 */
[----:B------:R-:W-:Y:S01]  /*6c70*/  UIADD3 UR13, UR5, 0x180, URZ ;  /* 0x00000180050d7890 */ /* 0x000fe2000fffe03f */
[----:B------:R-:W-:Y:S01]  /*6c80*/  ISETP.NE.AND P1, PT, R5, 0x9, PT ;  /* 0x000000090500780c */ /* 0x000fe20003f25270 */
[----:B------:R-:W-:-:S02]  /*6c90*/  UIADD3.X UR5, URZ, UR21, URZ, UP0, !UPT ;  /* 0x000000153f057290 */ /* 0x000fc400087fe43f */
[----:B------:R-:W-:Y:S01]  /*6ca0*/  UIADD3 UR14, UR8, 0x12180, URZ ;  /* 0x00012180080e7890 */ /* 0x000fe2000fffe03f */
[----:B------:R-:W-:Y:S02]  /*6cb0*/  SEL R7, RZ, 0x1, P1 ;  /* 0x00000001ff077807 */ /* 0x000fe40000800000 */
[----:B------:R-:W-:Y:S01]  /*6cc0*/  UMOV UR8, UR13 ;  /* 0x0000000d00087c82 */ /* 0x000fe20008000000 */
[----:B------:R-:W-:Y:S02]  /*6cd0*/  SEL R5, R5, RZ, P1 ;  /* 0x000000ff05057207 */ /* 0x000fe40000800000 */
[----:B------:R-:W-:Y:S01]  /*6ce0*/  LOP3.LUT R4, R4, R7, RZ, 0x3c, !PT ;  /* 0x0000000704047212 */ /* 0x000fe200078e3cff */
[----:B------:R0:W-:Y:S02]  /*6cf0*/  UTMALDG.3D [UR8], [UR4], desc[UR6] ;  /* 0x00000608040075b4 */ /* 0x0001e40008011000 */
[----:B0-----:R-:W-:Y:S01]  /*6d00*/  UMOV UR8, UR14 ;  /* 0x0000000e00087c82 */ /* 0x001fe20008000000 */
[----:B------:R-:W-:-:S02]  /*6d10*/  UMOV UR11, UR18 ;  /* 0x00000012000b7c82 */ /* 0x000fc40008000000 */
[----:B------:R0:W-:Y:S02]  /*6d20*/  UTMALDG.3D [UR8], [UR22], desc[UR6] ;  /* 0x00000608160075b4 */ /* 0x0001e40008011000 */
[----:B0-----:R-:W-:Y:S05]  /*6d30*/  @P3 BRA `(.L_x_171) ;  /* 0xfffffffc00483947 */ /* 0x001fea000383ffff */
.L_x_167:
[----:B------:R-:W-:Y:S05]  /*6d40*/  BSYNC B1 ;  /* 0x0000000000017941 */ /* 0x000fea0003800000 */
.L_x_166:
[----:B------:R-:W2:Y:S01]  /*6d50*/  LDL.64 R20, [R1] ;  /* 0x0000000001147983 */ /* 0x000ea20000100a00 */
[----:B------:R-:W-:Y:S01]  /*6d60*/  LOP3.LUT P4, RZ, R10, 0xff, RZ, 0xc0, !PT ;  /* 0x000000ff0aff7812 */ /* 0x000fe2000788c0ff */
[----:B------:R-:W-:Y:S01]  /*6d70*/  VIADD R7, R8, UR40 ;  /* 0x0000002808077c36 */ /* 0x000fe20008000000 */
[----:B------:R-:W-:Y:S01]  /*6d80*/  ULDC.64 UR4, c[0x0][0x650] ;  /* 0x0001940000047ab9 */ /* 0x000fe20000000a00 */
[----:B------:R-:W-:Y:S01]  /*6d90*/  IMAD.U32 R8, RZ, RZ, UR40 ;  /* 0x00000028ff087e24 */ /* 0x000fe2000f8e00ff */
[----:B------:R-:W-:Y:S01]  /*6da0*/  UISETP.GE.U32.AND UP0, UPT, UR40, 0x9, UPT ;  /* 0x000000092800788c */ /* 0x000fe2000bf06070 */
[----:B------:R-:W-:Y:S01]  /*6db0*/  BSSY B1, `(.L_x_172) ;  /* 0x000006b000017945 */ /* 0x000fe20003800000 */
[----:B------:R-:W-:Y:S01]  /*6dc0*/  ISETP.GT.U32.AND P1, PT, R7, 0x8, PT ;  /* 0x000000080700780c */ /* 0x000fe20003f24070 */
[----:B------:R-:W-:Y:S01]  /*6dd0*/  IMAD.MOV.U32 R22, RZ, RZ, -0x1 ;  /* 0xffffffffff167424 */ /* 0x000fe200078e00ff */
[----:B------:R-:W-:Y:S01]  /*6de0*/  PRMT R10, RZ, 0x7610, R10 ;  /* 0x00007610ff0a7816 */ /* 0x000fe2000000000a */
[----:B------:R-:W-:Y:S01]  /*6df0*/  IMAD.MOV.U32 R18, RZ, RZ, -0x1 ;  /* 0xffffffffff127424 */ /* 0x000fe200078e00ff */
[----:B------:R-:W-:Y:S01]  /*6e00*/  ISETP.LT.U32.AND P1, PT, R8, 0x9, P1 ;  /* 0x000000090800780c */ /* 0x000fe20000f21070 */
[----:B------:R-:W-:Y:S01]  /*6e10*/  IMAD.MOV.U32 R19, RZ, RZ, -0x1 ;  /* 0xffffffffff137424 */ /* 0x000fe200078e00ff */
[----:B------:R-:W-:Y:S01]  /*6e20*/  PLOP3.LUT P3, PT, PT, PT, UP0, 0x80, 0x0 ;  /* 0x000000000000781c */ /* 0x000fe20003f6f008 */
[----:B------:R-:W0:Y:S01]  /*6e30*/  @P4 S2R R5, SR_CgaCtaId ;  /* 0x0000000000054919 */ /* 0x000e220000008800 */
[----:B------:R-:W-:-:S04]  /*6e40*/  @P4 MOV R4, 0x400 ;  /* 0x0000040000044802 */ /* 0x000fc80000000f00 */
[----:B0-----:R-:W-:Y:S01]  /*6e50*/  @P4 LEA R6, R5, R4, 0x18 ;  /* 0x0000000405064211 */ /* 0x001fe200078ec0ff */
[----:B------:R-:W-:Y:S01]  /*6e60*/  IMAD.WIDE.U32 R4, R7, 0x38e38e39, RZ ;  /* 0x38e38e3907047825 */ /* 0x000fe200078e00ff */
[----:B------:R-:W-:Y:S02]  /*6e70*/  SEL R4, RZ, 0x1, !P1 ;  /* 0x00000001ff047807 */ /* 0x000fe40004800000 */
[----:B------:R0:W-:Y:S02]  /*6e80*/  @P4 SYNCS.ARRIVE.TRANS64.A1T0 RZ, [R6+URZ+0xc8], RZ ;  /* 0x0000c8ff06ff49a7 */ /* 0x0001e4000810003f */
[----:B------:R-:W-:Y:S02]  /*6e90*/  LOP3.LUT R3, R3, R4, RZ, 0x3c, !PT ;  /* 0x0000000403037212 */ /* 0x000fe400078e3cff */
[----:B------:R-:W-:Y:S02]  /*6ea0*/  PRMT R4, RZ, 0x7610, R4 ;  /* 0x00007610ff047816 */ /* 0x000fe40000000004 */
[----:B0-----:R-:W-:-:S04]  /*6eb0*/  SHF.R.U32.HI R6, RZ, 0x1, R5 ;  /* 0x00000001ff067819 */ /* 0x001fc80000011605 */
[----:B------:R-:W-:Y:S01]  /*6ec0*/  @P3 LOP3.LUT R3, R3, 0x1, R6, 0x78, !PT ;  /* 0x0000000103033812 */ /* 0x000fe200078e7806 */
[----:B------:R-:W-:Y:S01]  /*6ed0*/  IMAD R8, R6, -0x9, R7 ;  /* 0xfffffff706087824 */ /* 0x000fe200078e0207 */
[----:B--2---:R-:W-:-:S04]  /*6ee0*/  IADD3 R16, P4, R16, R20, RZ ;  /* 0x0000001410107210 */ /* 0x004fc80007f9e0ff */
[----:B------:R-:W-:Y:S01]  /*6ef0*/  ISETP.GE.U32.AND P1, PT, R16, UR4, PT ;  /* 0x0000000410007c0c */ /* 0x000fe2000bf26070 */
[----:B------:R-:W-:-:S05]  /*6f00*/  IMAD.X R17, R17, 0x1, R0, P4 ;  /* 0x0000000111117824 */ /* 0x000fca00020e0600 */
[----:B------:R-:W-:-:S13]  /*6f10*/  ISETP.GE.U32.AND.EX P1, PT, R17, UR5, PT, P1 ;  /* 0x0000000511007c0c */ /* 0x000fda000bf26110 */
[----:B------:R-:W-:Y:S05]  /*6f20*/  @P1 BRA `(.L_x_173) ;  /* 0x00000004004c1947 */ /* 0x000fea0003800000 */
[----:B------:R-:W0:Y:S01]  /*6f30*/  S2R R12, SR_CTAID.X ;  /* 0x00000000000c7919 */ /* 0x000e220000002500 */
[----:B------:R-:W-:Y:S01]  /*6f40*/  ULDC.64 UR4, c[0x0][0x628] ;  /* 0x00018a0000047ab9 */ /* 0x000fe20000000a00 */
[----:B------:R-:W1:Y:S01]  /*6f50*/  LDC R13, c[0x0][0x144] ;  /* 0x00005100ff0d7b82 */ /* 0x000e620000000800 */
[----:B------:R-:W-:Y:S01]  /*6f60*/  ISETP.NE.U32.AND P1, PT, RZ, UR4, PT ;  /* 0x00000004ff007c0c */ /* 0x000fe2000bf25070 */
[----:B------:R-:W2:Y:S01]  /*6f70*/  S2R R11, SR_CTAID.Y ;  /* 0x00000000000b7919 */ /* 0x000ea20000002600 */
[----:B------:R-:W-:Y:S01]  /*6f80*/  ULDC UR6, c[0x0][0x150] ;  /* 0x0000540000067ab9 */ /* 0x000fe20000000800 */
[----:B------:R-:W-:Y:S01]  /*6f90*/  ULDC UR7, c[0x0][0x630] ;  /* 0x00018c0000077ab9 */ /* 0x000fe20000000800 */
[----:B------:R-:W-:Y:S01]  /*6fa0*/  ISETP.NE.AND.EX P1, PT, RZ, UR5, PT, P1 ;  /* 0x00000005ff007c0c */ /* 0x000fe2000bf25310 */
[----:B------:R-:W-:Y:S01]  /*6fb0*/  IMAD.MOV.U32 R4, RZ, RZ, R16 ;  /* 0x000000ffff047224 */ /* 0x000fe200078e0010 */
[----:B0-----:R-:W-:-:S05]  /*6fc0*/  I2FP.F32.U32 R5, R12 ;  /* 0x0000000c00057245 */ /* 0x001fca0000201000 */
[----:B------:R-:W-:Y:S01]  /*6fd0*/  FMUL R14, R5, UR6 ;  /* 0x00000006050e7c20 */ /* 0x000fe20008400000 */
[----:B------:R-:W-:-:S05]  /*6fe0*/  IMAD.MOV.U32 R5, RZ, RZ, R17 ;  /* 0x000000ffff057224 */ /* 0x000fca00078e0011 */
[----:B--2---:R-:W-:Y:S05]  /*6ff0*/  @!P1 BRA `(.L_x_174) ;  /* 0x0000000000289947 */ /* 0x004fea0003800000 */
[----:B------:R-:W-:Y:S02]  /*7000*/  ULDC UR6, c[0x0][0x634] ;  /* 0x00018d0000067ab9 */ /* 0x000fe40000000800 */
[----:B------:R-:W-:-:S05]  /*7010*/  IADD3 R5, P1, R16, UR6, RZ ;  /* 0x0000000610057c10 */ /* 0x000fca000ff3e0ff */
[----:B------:R-:W-:-:S04]  /*7020*/  IMAD.X R15, RZ, RZ, R17, P1 ;  /* 0x000000ffff0f7224 */ /* 0x000fc800008e0611 */
[----:B------:R-:W-:-:S04]  /*7030*/  IMAD.WIDE.U32 R6, R15, UR4, RZ ;  /* 0x000000040f067c25 */ /* 0x000fc8000f8e00ff */
[----:B------:R-:W-:-:S04]  /*7040*/  IMAD.WIDE.U32 R6, P1, R5, UR5, R6 ;  /* 0x0000000505067c25 */ /* 0x000fc8000f820006 */
[----:B------:R-:W-:-:S04]  /*7050*/  IMAD.WIDE.U32 R4, R5, UR4, RZ ;  /* 0x0000000405047c25 */ /* 0x000fc8000f8e00ff */
[----:B------:R-:W-:Y:S01]  /*7060*/  IMAD.MOV.U32 R4, RZ, RZ, R7 ;  /* 0x000000ffff047224 */ /* 0x000fe200078e0007 */
[----:B------:R-:W-:Y:S01]  /*7070*/  IADD3 RZ, P3, R5, R6, RZ ;  /* 0x0000000605ff7210 */ /* 0x000fe20007f7e0ff */
[----:B------:R-:W-:-:S04]  /*7080*/  IMAD.X R5, RZ, RZ, RZ, P1 ;  /* 0x000000ffff057224 */ /* 0x000fc800008e06ff */
[----:B------:R-:W-:-:S08]  /*7090*/  IMAD.WIDE.U32.X R4, R15, UR5, R4, P3 ;  /* 0x000000050f047c25 */ /* 0x000fd000098e0404 */
.L_x_174:
[--C-:B------:R-:W-:Y:S01]  /*70a0*/  SHF.R.U64 R19, R4, UR7, R5.reuse ;  /* 0x0000000704137c19 */ /* 0x100fe20008001205 */
[----:B------:R-:W0:Y:S01]  /*70b0*/  F2I.U32.TRUNC.NTZ R14, R14 ;  /* 0x0000000e000e7305 */ /* 0x000e22000020f000 */
[----:B------:R-:W-:Y:S01]  /*70c0*/  SHF.R.U32.HI R4, RZ, UR7, R5 ;  /* 0x00000007ff047c19 */ /* 0x000fe20008011605 */
[----:B------:R-:W-:Y:S01]  /*70d0*/  ULDC.64 UR4, c[0x0][0x620] ;  /* 0x0001880000047ab9 */ /* 0x000fe20000000a00 */
[----:B------:R-:W-:Y:S01]  /*70e0*/  IADD3 R7, P1, RZ, -R19, RZ ;  /* 0x80000013ff077210 */ /* 0x000fe20007f3e0ff */
[----:B------:R-:W-:Y:S01]  /*70f0*/  ULDC.64 UR6, c[0x0][0x640] ;  /* 0x0001900000067ab9 */ /* 0x000fe20000000a00 */
[----:B------:R-:W2:Y:S03]  /*7100*/  LDC R18, c[0x0][0x148] ;  /* 0x00005200ff127b82 */ /* 0x000ea60000000800 */
[----:B------:R-:W-:Y:S01]  /*7110*/  IMAD.X R4, RZ, RZ, ~R4, P1 ;  /* 0x000000ffff047224 */ /* 0x000fe200008e0e04 */
[----:B------:R-:W-:-:S03]  /*7120*/  ISETP.NE.U32.AND P1, PT, RZ, UR6, PT ;  /* 0x00000006ff007c0c */ /* 0x000fc6000bf25070 */
[----:B------:R-:W-:Y:S01]  /*7130*/  IMAD R6, R4, UR4, RZ ;  /* 0x0000000404067c24 */ /* 0x000fe2000f8e02ff */
[----:B------:R-:W-:Y:S01]  /*7140*/  ISETP.NE.AND.EX P1, PT, RZ, UR7, PT, P1 ;  /* 0x00000007ff007c0c */ /* 0x000fe2000bf25310 */
[----:B------:R-:W-:Y:S01]  /*7150*/  IMAD.WIDE.U32 R4, R7, UR4, R16 ;  /* 0x0000000407047c25 */ /* 0x000fe2000f8e0010 */
[----:B------:R-:W-:-:S03]  /*7160*/  ULDC UR4, c[0x0][0x618] ;  /* 0x0001860000047ab9 */ /* 0x000fc60000000800 */
[----:B------:R-:W-:Y:S01]  /*7170*/  IMAD R7, R7, UR5, R6 ;  /* 0x0000000507077c24 */ /* 0x000fe2000f8e0206 */
[----:B------:R-:W-:Y:S01]  /*7180*/  ULDC UR5, c[0x0][0x154] ;  /* 0x0000550000057ab9 */ /* 0x000fe20000000800 */
[----:B0-----:R-:W-:Y:S02]  /*7190*/  IMAD.MOV R6, RZ, RZ, -R14 ;  /* 0x000000ffff067224 */ /* 0x001fe400078e0a0e */
[----:B------:R-:W-:Y:S02]  /*71a0*/  IMAD.IADD R5, R5, 0x1, R7 ;  /* 0x0000000105057824 */ /* 0x000fe400078e0207 */
[----:B-1----:R-:W-:Y:S01]  /*71b0*/  IMAD R12, R13, R6, R12 ;  /* 0x000000060d0c7224 */ /* 0x002fe200078e020c */
[----:B------:R-:W-:Y:S02]  /*71c0*/  I2FP.F32.U32 R6, R11 ;  /* 0x0000000b00067245 */ /* 0x000fe40000201000 */
[--C-:B------:R-:W-:Y:S02]  /*71d0*/  SHF.R.U64 R13, R4, UR4, R5.reuse ;  /* 0x00000004040d7c19 */ /* 0x100fe40008001205 */
[----:B------:R-:W-:Y:S01]  /*71e0*/  SHF.R.U32.HI R4, RZ, UR4, R5 ;  /* 0x00000004ff047c19 */ /* 0x000fe20008011605 */
[----:B------:R-:W-:Y:S01]  /*71f0*/  FMUL R6, R6, UR5 ;  /* 0x0000000506067c20 */ /* 0x000fe20008400000 */
[----:B------:R-:W-:-:S02]  /*7200*/  ULDC UR4, c[0x0][0x608] ;  /* 0x0001820000047ab9 */ /* 0x000fc40000000800 */
[--C-:B------:R-:W-:Y:S01]  /*7210*/  SHF.R.U64 R15, R13, UR4, R4.reuse ;  /* 0x000000040d0f7c19 */ /* 0x100fe20008001204 */
[----:B------:R0:W1:Y:S01]  /*7220*/  F2I.U32.TRUNC.NTZ R20, R6 ;  /* 0x0000000600147305 */ /* 0x000062000020f000 */
[----:B------:R-:W-:Y:S01]  /*7230*/  SHF.R.U32.HI R4, RZ, UR4, R4 ;  /* 0x00000004ff047c19 */ /* 0x000fe20008011604 */
[----:B------:R-:W-:-:S03]  /*7240*/  ULDC UR4, c[0x0][0x658] ;  /* 0x0001960000047ab9 */ /* 0x000fc60000000800 */
[--C-:B------:R-:W-:Y:S02]  /*7250*/  SHF.R.U64 R14, R15, UR4, R4.reuse ;  /* 0x000000040f0e7c19 */ /* 0x100fe40008001204 */
[----:B------:R-:W-:-:S03]  /*7260*/  SHF.R.U32.HI R21, RZ, UR4, R4 ;  /* 0x00000004ff157c19 */ /* 0x000fc60008011604 */
[----:B------:R-:W-:Y:S02]  /*7270*/  IMAD.MOV.U32 R4, RZ, RZ, R14 ;  /* 0x000000ffff047224 */ /* 0x000fe400078e000e */
[----:B------:R-:W-:Y:S01]  /*7280*/  IMAD.MOV.U32 R5, RZ, RZ, R21 ;  /* 0x000000ffff057224 */ /* 0x000fe200078e0015 */
[----:B0-----:R-:W-:Y:S06]  /*7290*/  @!P1 BRA `(.L_x_175) ;  /* 0x0000000000289947 */ /* 0x001fec0003800000 */
        /* <DEDUP_REMOVED lines=10> */
.L_x_175:
[----:B------:R-:W-:Y:S01]  /*7340*/  ISETP.NE.AND P1, PT, R2, 0x1, PT ;  /* 0x000000010200780c */ /* 0x000fe20003f25270 */
[----:B------:R-:W-:Y:S01]  /*7350*/  ULDC UR4, c[0x0][0x648] ;  /* 0x0001920000047ab9 */ /* 0x000fe20000000800 */
[----:B------:R-:W-:Y:S01]  /*7360*/  LOP3.LUT R15, R15, UR16, RZ, 0xc0, !PT ;  /* 0x000000100f0f7c12 */ /* 0x000fe2000f8ec0ff */
[----:B-1----:R-:W-:Y:S01]  /*7370*/  IMAD.MOV R20, RZ, RZ, -R20 ;  /* 0x000000ffff147224 */ /* 0x002fe200078e0a14 */
[----:B------:R-:W-:Y:S01]  /*7380*/  SHF.R.U64 R4, R4, UR4, R5 ;  /* 0x0000000404047c19 */ /* 0x000fe20008001205 */
[----:B------:R-:W-:Y:S01]  /*7390*/  ULDC UR4, c[0x0][0x638] ;  /* 0x00018e0000047ab9 */ /* 0x000fe20000000800 */
[----:B------:R-:W-:Y:S01]  /*73a0*/  LOP3.LUT R13, R13, UR15, RZ, 0xc0, !PT ;  /* 0x0000000f0d0d7c12 */ /* 0x000fe2000f8ec0ff */
[----:B------:R-:W-:Y:S02]  /*73b0*/  ULDC UR5, c[0x0][0x610] ;  /* 0x0001840000057ab9 */ /* 0x000fe40000000800 */
[----:B------:R-:W-:Y:S02]  /*73c0*/  IMAD.MOV R5, RZ, RZ, -R4 ;  /* 0x000000ffff057224 */ /* 0x000fe400078e0a04 */
[----:B------:R-:W-:-:S02]  /*73d0*/  IMAD R15, R4, UR17, R15 ;  /* 0x00000011040f7c24 */ /* 0x000fc4000f8e020f */
[----:B--2---:R-:W-:Y:S02]  /*73e0*/  @P1 IMAD R12, R18, R20, R11 ;  /* 0x00000014120c1224 */ /* 0x004fe400078e020b */
[----:B------:R-:W-:Y:S01]  /*73f0*/  IMAD R14, R5, UR4, R14 ;  /* 0x00000004050e7c24 */ /* 0x000fe2000f8e020e */
[----:B------:R-:W-:Y:S01]  /*7400*/  ULDC UR4, c[0x0][0x600] ;  /* 0x0001800000047ab9 */ /* 0x000fe20000000800 */
[----:B------:R-:W-:Y:S02]  /*7410*/  IMAD R12, R15, UR5, R12 ;  /* 0x000000050f0c7c24 */ /* 0x000fe4000f8e020c */
[----:B------:R-:W-:Y:S02]  /*7420*/  IMAD R5, R14, UR4, R13 ;  /* 0x000000040e057c24 */ /* 0x000fe4000f8e020d */
[----:B------:R-:W-:-:S03]  /*7430*/  IMAD.MOV.U32 R4, RZ, RZ, 0x1 ;  /* 0x00000001ff047424 */ /* 0x000fc600078e00ff */
[----:B------:R-:W-:Y:S02]  /*7440*/  SEL R18, R5, R12, !P1 ;  /* 0x0000000c05127207 */ /* 0x000fe40004800000 */
[----:B------:R-:W-:-:S07]  /*7450*/  SEL R22, R12, R5, !P1 ;  /* 0x000000050c167207 */ /* 0x000fce0004800000 */
.L_x_173:
[----:B------:R-:W-:Y:S05]  /*7460*/  BSYNC B1 ;  /* 0x0000000000017941 */ /* 0x000fea0003800000 */
.L_x_172:
[----:B------:R-:W-:-:S13]  /*7470*/  LOP3.LUT P1, RZ, R4, 0xff, RZ, 0xc0, !PT ;  /* 0x000000ff04ff7812 */ /* 0x000fda000782c0ff */
[----:B------:R-:W-:Y:S05]  /*7480*/  @P1 BRA `(.L_x_176) ;  /* 0xfffffff400401947 */ /* 0x000fea000383ffff */
[----:B------:R-:W-:Y:S05]  /*7490*/  BSYNC B0 ;  /* 0x0000000000007941 */ /* 0x000fea0003800000 */
.L_x_164:
[----:B------:R-:W-:-:S03]  /*74a0*/  UMOV UR4, 0xffffffff ;  /* 0xffffffff00047882 */ /* 0x000fc60000000000 */
[----:B------:R-:W-:Y:S05]  /*74b0*/  BRA.DIV UR4, `(.L_x_177) ;  /* 0x0000000604fc7947 */ /* 0x000fea000b800000 */
[----:B------:R-:W-:-:S13]  /*74c0*/  ELECT P6, URZ, PT ;  /* 0x00000000003f782f */ /* 0x000fda00038c0000 */
.L_x_198:
[----:B------:R-:W-:Y:S04]  /*74d0*/  BSSY B0, `(.L_x_178) ;  /* 0x0000058000007945 */ /* 0x000fe80003800000 */
[----:B------:R-:W-:Y:S05]  /*74e0*/  @!P6 BRA `(.L_x_179) ;  /* 0x000000040058e947 */ /* 0x000fea0003800000 */
[----:B------:R-:W-:-:S04]  /*74f0*/  LOP3.LUT R23, R23, 0x2, RZ, 0xfc, !PT ;  /* 0x0000000217177812 */ /* 0x000fc800078efcff */
[----:B------:R-:W-:-:S13]  /*7500*/  ISETP.NE.AND P0, PT, R23, 0x3, PT ;  /* 0x000000031700780c */ /* 0x000fda0003f05270 */
[----:B------:R-:W-:Y:S05]  /*7510*/  @!P0 BRA `(.L_x_180) ;  /* 0x0000000000048947 */ /* 0x000fea0003800000 */
[----:B------:R-:W-:Y:S01]  /*7520*/  BPT.TRAP 0x1 ;  /* 0x000000040000795c */ /* 0x000fe20000300000 */
.L_x_180:
[----:B------:R-:W0:Y:S01]  /*7530*/  S2R R5, SR_CgaCtaId ;  /* 0x0000000000057919 */ /* 0x000e220000008800 */
[----:B------:R-:W-:Y:S02]  /*7540*/  MOV R0, 0x400 ;  /* 0x0000040000007802 */ /* 0x000fe40000000f00 */
[----:B------:R-:W-:Y:S02]  /*7550*/  SHF.L.U32 R2, R3, 0x1f, RZ ;  /* 0x0000001f03027819 */ /* 0x000fe400000006ff */
[----:B0-----:R-:W-:-:S05]  /*7560*/  LEA R5, R5, R0, 0x18 ;  /* 0x0000000005057211 */ /* 0x001fca00078ec0ff */
[----:B------:R-:W-:-:S04]  /*7570*/  VIADD R5, R5, 0x48 ;  /* 0x0000004805057836 */ /* 0x000fc80000000000 */
[C---:B------:R-:W-:Y:S02]  /*7580*/  IMAD R7, R8.reuse, 0x8, R5 ;  /* 0x0000000808077824 */ /* 0x040fe400078e0205 */
[----:B------:R-:W-:Y:S02]  /*7590*/  VIADD R8, R8, 0x1 ;  /* 0x0000000108087836 */ /* 0x000fe40000000000 */
[----:B------:R-:W0:Y:S03]  /*75a0*/  SYNCS.PHASECHK.TRANS64.TRYWAIT P0, [R7+URZ], R2 ;  /* 0x00000002070075a7 */ /* 0x000e26000800017f */
[----:B------:R-:W-:-:S04]  /*75b0*/  ISETP.NE.AND P1, PT, R8, 0x9, PT ;  /* 0x000000090800780c */ /* 0x000fc80003f25270 */
[----:B------:R-:W-:Y:S02]  /*75c0*/  SEL R0, RZ, 0x1, P1 ;  /* 0x00000001ff007807 */ /* 0x000fe40000800000 */
[----:B------:R-:W-:Y:S02]  /*75d0*/  SEL R8, R8, RZ, P1 ;  /* 0x000000ff08087207 */ /* 0x000fe40000800000 */
[----:B------:R-:W-:-:S03]  /*75e0*/  LOP3.LUT R9, R3, R0, RZ, 0x3c, !PT ;  /* 0x0000000003097212 */ /* 0x000fc600078e3cff */
[----:B------:R-:W-:Y:S01]  /*75f0*/  IMAD R6, R8, 0x8, R5 ;  /* 0x0000000808067824 */ /* 0x000fe200078e0205 */
[----:B------:R-:W-:Y:S01]  /*7600*/  SHF.L.U32 R3, R9, 0x1f, RZ ;  /* 0x0000001f09037819 */ /* 0x000fe200000006ff */
[----:B0-----:R-:W-:Y:S06]  /*7610*/  @!P0 BRA `(.L_x_181) ;  /* 0x0000000400c48947 */ /* 0x001fec0003800000 */
.L_x_199:
[----:B------:R-:W1:Y:S01]  /*7620*/  SYNCS.PHASECHK.TRANS64.TRYWAIT P0, [R6+URZ], R3 ;  /* 0x00000003060075a7 */ /* 0x000e62000800017f */
[----:B------:R-:W-:-:S05]  /*7630*/  VIADD R0, R8, 0x1 ;  /* 0x0000000108007836 */ /* 0x000fca0000000000 */
[----:B------:R-:W-:-:S04]  /*7640*/  ISETP.NE.AND P1, PT, R0, 0x9, PT ;  /* 0x000000090000780c */ /* 0x000fc80003f25270 */
[----:B0-----:R-:W-:Y:S02]  /*7650*/  SEL R2, RZ, 0x1, P1 ;  /* 0x00000001ff027807 */ /* 0x001fe40000800000 */
[----:B------:R-:W-:Y:S02]  /*7660*/  SEL R0, R0, RZ, P1 ;  /* 0x000000ff00007207 */ /* 0x000fe40000800000 */
[----:B------:R-:W-:-:S03]  /*7670*/  LOP3.LUT R9, R9, R2, RZ, 0x3c, !PT ;  /* 0x0000000209097212 */ /* 0x000fc600078e3cff */
[----:B------:R-:W-:Y:S01]  /*7680*/  IMAD R7, R0, 0x8, R5 ;  /* 0x0000000800077824 */ /* 0x000fe200078e0205 */
[----:B------:R-:W-:Y:S01]  /*7690*/  SHF.L.U32 R4, R9, 0x1f, RZ ;  /* 0x0000001f09047819 */ /* 0x000fe200000006ff */
[----:B-1----:R-:W-:Y:S06]  /*76a0*/  @!P0 BRA `(.L_x_182) ;  /* 0x0000000400b48947 */ /* 0x002fec0003800000 */
.L_x_200:
[----:B------:R-:W1:Y:S01]  /*76b0*/  SYNCS.PHASECHK.TRANS64.TRYWAIT P0, [R7+URZ], R4 ;  /* 0x00000004070075a7 */ /* 0x000e62000800017f */
[----:B------:R-:W-:-:S05]  /*76c0*/  VIADD R0, R0, 0x1 ;  /* 0x0000000100007836 */ /* 0x000fca0000000000 */
[----:B------:R-:W-:-:S04]  /*76d0*/  ISETP.NE.AND P1, PT, R0, 0x9, PT ;  /* 0x000000090000780c */ /* 0x000fc80003f25270 */
[----:B------:R-:W-:Y:S02]  /*76e0*/  SEL R2, RZ, 0x1, P1 ;  /* 0x00000001ff027807 */ /* 0x000fe40000800000 */
[----:B------:R-:W-:Y:S02]  /*76f0*/  SEL R0, R0, RZ, P1 ;  /* 0x000000ff00007207 */ /* 0x000fe40000800000 */
[----:B------:R-:W-:-:S03]  /*7700*/  LOP3.LUT R9, R9, R2, RZ, 0x3c, !PT ;  /* 0x0000000209097212 */ /* 0x000fc600078e3cff */
[----:B0-----:R-:W-:Y:S01]  /*7710*/  IMAD R6, R0, 0x8, R5 ;  /* 0x0000000800067824 */ /* 0x001fe200078e0205 */
[----:B------:R-:W-:Y:S01]  /*7720*/  SHF.L.U32 R3, R9, 0x1f, RZ ;  /* 0x0000001f09037819 */ /* 0x000fe200000006ff */
[----:B-1----:R-:W-:Y:S06]  /*7730*/  @!P0 BRA `(.L_x_183) ;  /* 0x0000000400a48947 */ /* 0x002fec0003800000 */
.L_x_201:
        /* <DEDUP_REMOVED lines=9> */
.L_x_202:
        /* <DEDUP_REMOVED lines=9> */
.L_x_203:
        /* <DEDUP_REMOVED lines=9> */
.L_x_204:
        /* <DEDUP_REMOVED lines=9> */
.L_x_205:
[----:B------:R-:W1:Y:S01]  /*7980*/  SYNCS.PHASECHK.TRANS64.TRYWAIT P0, [R6+URZ], R3 ;  /* 0x00000003060075a7 */ /* 0x000e62000800017f */
[----:B------:R-:W-:-:S05]  /*7990*/  VIADD R0, R0, 0x1 ;  /* 0x0000000100007836 */ /* 0x000fca0000000000 */
[----:B------:R-:W-:-:S04]  /*79a0*/  ISETP.NE.AND P1, PT, R0, 0x9, PT ;  /* 0x000000090000780c */ /* 0x000fc80003f25270 */
[----:B------:R-:W-:Y:S02]  /*79b0*/  SEL R2, RZ, 0x1, P1 ;  /* 0x00000001ff027807 */ /* 0x000fe40000800000 */
[----:B------:R-:W-:Y:S02]  /*79c0*/  SEL R0, R0, RZ, P1 ;  /* 0x000000ff00007207 */ /* 0x000fe40000800000 */
[----:B------:R-:W-:Y:S01]  /*79d0*/  LOP3.LUT R2, R9, R2, RZ, 0x3c, !PT ;  /* 0x0000000209027212 */ /* 0x000fe200078e3cff */
[----:B-1----:R-:W-:Y:S06]  /*79e0*/  @!P0 BRA `(.L_x_188) ;  /* 0x00000004005c8947 */ /* 0x002fec0003800000 */
.L_x_206:
[----:B------:R-:W-:Y:S01]  /*79f0*/  IMAD R5, R0, 0x8, R5 ;  /* 0x0000000800057824 */ /* 0x000fe200078e0205 */
[----:B------:R-:W-:-:S07]  /*7a00*/  SHF.L.U32 R0, R2, 0x1f, RZ ;  /* 0x0000001f02007819 */ /* 0x000fce00000006ff */
.L_x_189:
[----:B--2---:R2:W3:Y:S02]  /*7a10*/  SYNCS.PHASECHK.TRANS64.TRYWAIT P0, [R5+URZ], R0 ;  /* 0x00000000050075a7 */ /* 0x0044e4000800017f */
[----:B---3--:R-:W-:Y:S05]  /*7a20*/  @!P0 NANOSLEEP.SYNCS 0x989680 ;  /* 0x009896800000895d */ /* 0x008fea0003900000 */
[----:B------:R-:W3:Y:S02]  /*7a30*/  @!P0 SYNCS.PHASECHK.TRANS64 P0, [R5+URZ], R0 ;  /* 0x00000000050085a7 */ /* 0x000ee4000800007f */
[----:B---3--:R-:W-:Y:S05]  /*7a40*/  @!P0 BRA `(.L_x_189) ;  /* 0xfffffffc00f08947 */ /* 0x008fea000383ffff */
.L_x_179:
[----:B------:R-:W-:Y:S05]  /*7a50*/  BSYNC B0 ;  /* 0x0000000000007941 */ /* 0x000fea0003800000 */
.L_x_178:
[----:B------:R-:W-:Y:S05]  /*7a60*/  EXIT ;  /* 0x000000000000794d */ /* 0x000fea0003800000 */
.L_x_16:
[----:B0-----:R-:W-:-:S04]  /*7a70*/  IMAD.U32 R3, RZ, RZ, UR43 ;  /* 0x0000002bff037e24 */ /* 0x001fc8000f8e00ff */
[----:B------:R0:W1:Y:S03]  /*7a80*/  SYNCS.PHASECHK.TRANS64.TRYWAIT P0, [R3+URZ+-0x8], R0 ;  /* 0xfffff800030075a7 */ /* 0x000066000800017f */
[----:B-1----:R-:W-:Y:S05]  /*7a90*/  @!P0 NANOSLEEP.SYNCS 0x989680 ;  /* 0x009896800000895d */ /* 0x002fea0003900000 */
[----:B------:R-:W1:Y:S02]  /*7aa0*/  @!P0 SYNCS.PHASECHK.TRANS64 P0, [R3+URZ+-0x8], R0 ;  /* 0xfffff800030085a7 */ /* 0x000e64000800007f */
[----:B-1----:R-:W-:Y:S05]  /*7ab0*/  @!P0 BRA `(.L_x_16) ;  /* 0xfffffffc00ec8947 */ /* 0x002fea000383ffff */
[----:B------:R-:W-:Y:S05]  /*7ac0*/  BRA `(.L_x_190) ;  /* 0xffffff9800d47947 */ /* 0x000fea000383ffff */
.L_x_21:
[----:B-1----:R1:W2:Y:S02]  /*7ad0*/  SYNCS.PHASECHK.TRANS64.TRYWAIT P1, [R3+URZ], R0 ;  /* 0x00000000030075a7 */ /* 0x0022a4000802017f */
[----:B--2---:R-:W-:Y:S05]  /*7ae0*/  @!P1 NANOSLEEP.SYNCS 0x989680 ;  /* 0x009896800000995d */ /* 0x004fea0003900000 */
[----:B------:R-:W2:Y:S02]  /*7af0*/  @!P1 SYNCS.PHASECHK.TRANS64 P1, [R3+URZ], R0 ;  /* 0x00000000030095a7 */ /* 0x000ea4000802007f */
[----:B--2---:R-:W-:Y:S05]  /*7b00*/  @!P1 BRA `(.L_x_21) ;  /* 0xfffffffc00f09947 */ /* 0x004fea000383ffff */
[----:B------:R-:W-:Y:S05]  /*7b10*/  BRA `(.L_x_20) ;  /* 0xffffff9c00487947 */ /* 0x000fea000383ffff */
.L_x_26:
[----:B-1----:R-:W-:-:S04]  /*7b20*/  IMAD.U32 R4, RZ, RZ, UR4 ;  /* 0x00000004ff047e24 */ /* 0x002fc8000f8e00ff */
[----:B------:R1:W2:Y:S03]  /*7b30*/  SYNCS.PHASECHK.TRANS64.TRYWAIT P1, [R4+URZ], R3 ;  /* 0x00000003040075a7 */ /* 0x0002a6000802017f */
[----:B--2---:R-:W-:Y:S05]  /*7b40*/  @!P1 NANOSLEEP.SYNCS 0x989680 ;  /* 0x009896800000995d */ /* 0x004fea0003900000 */
[----:B------:R-:W2:Y:S02]  /*7b50*/  @!P1 SYNCS.PHASECHK.TRANS64 P1, [R4+URZ], R3 ;  /* 0x00000003040095a7 */ /* 0x000ea4000802007f */
[----:B--2---:R-:W-:Y:S05]  /*7b60*/  @!P1 BRA `(.L_x_26) ;  /* 0xfffffffc00ec9947 */ /* 0x004fea000383ffff */
[----:B------:R-:W-:Y:S05]  /*7b70*/  BRA `(.L_x_25) ;  /* 0xffffffa000187947 */ /* 0x000fea000383ffff */
.L_x_32:
[----:B0-----:R-:W-:-:S04]  /*7b80*/  IMAD.U32 R3, RZ, RZ, UR43 ;  /* 0x0000002bff037e24 */ /* 0x001fc8000f8e00ff */
[----:B------:R0:W1:Y:S03]  /*7b90*/  SYNCS.PHASECHK.TRANS64.TRYWAIT P0, [R3+URZ+0x8], R0 ;  /* 0x00000800030075a7 */ /* 0x000066000800017f */
[----:B-1----:R-:W-:Y:S05]  /*7ba0*/  @!P0 NANOSLEEP.SYNCS 0x989680 ;  /* 0x009896800000895d */ /* 0x002fea0003900000 */
[----:B------:R-:W1:Y:S02]  /*7bb0*/  @!P0 SYNCS.PHASECHK.TRANS64 P0, [R3+URZ+0x8], R0 ;  /* 0x00000800030085a7 */ /* 0x000e64000800007f */
[----:B-1----:R-:W-:Y:S05]  /*7bc0*/  @!P0 BRA `(.L_x_32) ;  /* 0xfffffffc00ec8947 */ /* 0x002fea000383ffff */
[----:B------:R-:W-:Y:S05]  /*7bd0*/  BRA `(.L_x_191) ;  /* 0xffffffa400447947 */ /* 0x000fea000383ffff */
.L_x_165:
[----:B------:R-:W-:Y:S01]  /*7be0*/  BSSY B1, `(.L_x_192) ;  /* 0x0000006000017945 */ /* 0x000fe20003800000 */
[----:B------:R-:W-:-:S07]  /*7bf0*/  IMAD.MOV.U32 R15, RZ, RZ, -0x1 ;  /* 0xffffffffff0f7424 */ /* 0x000fce00078e00ff */
[----:B-----5:R-:W-:Y:S05]  /*7c00*/  WARPSYNC.COLLECTIVE R15, `(.L_x_193) ;  /* 0x000000000f0c7348 */ /* 0x020fea0003c00000 */
[----:B------:R-:W-:Y:S02]  /*7c10*/  ELECT P6, UR62, PT ;  /* 0x00000000003e782f */ /* 0x000fe400038c0000 */
[----:B------:R-:W-:Y:S01]  /*7c20*/  MOV R14, UR62 ;  /* 0x0000003e000e7c02 */ /* 0x000fe20008000f00 */
[----:B-----5:R-:W-:Y:S10]  /*7c30*/  ENDCOLLECTIVE ;  /* 0x000000000000791b */ /* 0x020ff40003800000 */
.L_x_193:
[----:B------:R-:W-:Y:S05]  /*7c40*/  BSYNC B1 ;  /* 0x0000000000017941 */ /* 0x000fea0003800000 */
.L_x_192:
[----:B------:R-:W-:Y:S05]  /*7c50*/  BRA `(.L_x_194) ;  /* 0xffffffec00587947 */ /* 0x000fea000383ffff */
.L_x_168:
[----:B-1----:R1:W2:Y:S02]  /*7c60*/  SYNCS.PHASECHK.TRANS64.TRYWAIT P1, [R11+URZ+0x48], R6 ;  /* 0x000048060b0075a7 */ /* 0x0022a4000802017f */
[----:B--2---:R-:W-:Y:S05]  /*7c70*/  @!P1 NANOSLEEP.SYNCS 0x989680 ;  /* 0x009896800000995d */ /* 0x004fea0003900000 */
[----:B------:R-:W2:Y:S02]  /*7c80*/  @!P1 SYNCS.PHASECHK.TRANS64 P1, [R11+URZ+0x48], R6 ;  /* 0x000048060b0095a7 */ /* 0x000ea4000802007f */
[----:B--2---:R-:W-:Y:S05]  /*7c90*/  @!P1 BRA `(.L_x_168) ;  /* 0xfffffffc00f09947 */ /* 0x004fea000383ffff */
[----:B------:R-:W-:Y:S05]  /*7ca0*/  BRA `(.L_x_195) ;  /* 0xffffffec008c7947 */ /* 0x000fea000383ffff */
.L_x_177:
[----:B------:R-:W-:Y:S01]  /*7cb0*/  BSSY B0, `(.L_x_196) ;  /* 0x0000006000007945 */ /* 0x000fe20003800000 */
[----:B------:R-:W-:-:S07]  /*7cc0*/  IMAD.MOV.U32 R15, RZ, RZ, -0x1 ;  /* 0xffffffffff0f7424 */ /* 0x000fce00078e00ff */
[----:B-----5:R-:W-:Y:S05]  /*7cd0*/  WARPSYNC.COLLECTIVE R15, `(.L_x_197) ;  /* 0x000000000f0c7348 */ /* 0x020fea0003c00000 */
[----:B------:R-:W-:Y:S02]  /*7ce0*/  ELECT P6, UR62, PT ;  /* 0x00000000003e782f */ /* 0x000fe400038c0000 */
[----:B------:R-:W-:Y:S01]  /*7cf0*/  MOV R14, UR62 ;  /* 0x0000003e000e7c02 */ /* 0x000fe20008000f00 */
[----:B-----5:R-:W-:Y:S10]  /*7d00*/  ENDCOLLECTIVE ;  /* 0x000000000000791b */ /* 0x020ff40003800000 */
.L_x_197:
[----:B------:R-:W-:Y:S05]  /*7d10*/  BSYNC B0 ;  /* 0x0000000000007941 */ /* 0x000fea0003800000 */
.L_x_196:
[----:B------:R-:W-:Y:S05]  /*7d20*/  BRA `(.L_x_198) ;  /* 0xfffffff400e87947 */ /* 0x000fea000383ffff */
.L_x_181:
[----:B0-----:R0:W1:Y:S02]  /*7d30*/  SYNCS.PHASECHK.TRANS64.TRYWAIT P0, [R7+URZ], R2 ;  /* 0x00000002070075a7 */ /* 0x001064000800017f */
[----:B-1----:R-:W-:Y:S05]  /*7d40*/  @!P0 NANOSLEEP.SYNCS 0x989680 ;  /* 0x009896800000895d */ /* 0x002fea0003900000 */
[----:B------:R-:W1:Y:S02]  /*7d50*/  @!P0 SYNCS.PHASECHK.TRANS64 P0, [R7+URZ], R2 ;  /* 0x00000002070085a7 */ /* 0x000e64000800007f */
[----:B-1----:R-:W-:Y:S05]  /*7d60*/  @!P0 BRA `(.L_x_181) ;  /* 0xfffffffc00f08947 */ /* 0x002fea000383ffff */
[----:B------:R-:W-:Y:S05]  /*7d70*/  BRA `(.L_x_199) ;  /* 0xfffffff800287947 */ /* 0x000fea000383ffff */
.L_x_182:
[----:B0-----:R0:W1:Y:S02]  /*7d80*/  SYNCS.PHASECHK.TRANS64.TRYWAIT P0, [R6+URZ], R3 ;  /* 0x00000003060075a7 */ /* 0x001064000800017f */
[----:B-1----:R-:W-:Y:S05]  /*7d90*/  @!P0 NANOSLEEP.SYNCS 0x989680 ;  /* 0x009896800000895d */ /* 0x002fea0003900000 */
[----:B------:R-:W1:Y:S02]  /*7da0*/  @!P0 SYNCS.PHASECHK.TRANS64 P0, [R6+URZ], R3 ;  /* 0x00000003060085a7 */ /* 0x000e64000800007f */
[----:B-1----:R-:W-:Y:S05]  /*7db0*/  @!P0 BRA `(.L_x_182) ;  /* 0xfffffffc00f08947 */ /* 0x002fea000383ffff */
[----:B------:R-:W-:Y:S05]  /*7dc0*/  BRA `(.L_x_200) ;  /* 0xfffffff800387947 */ /* 0x000fea000383ffff */
.L_x_183:
[----:B0-----:R0:W1:Y:S02]  /*7dd0*/  SYNCS.PHASECHK.TRANS64.TRYWAIT P0, [R7+URZ], R4 ;  /* 0x00000004070075a7 */ /* 0x001064000800017f */
[----:B-1----:R-:W-:Y:S05]  /*7de0*/  @!P0 NANOSLEEP.SYNCS 0x989680 ;  /* 0x009896800000895d */ /* 0x002fea0003900000 */
[----:B------:R-:W1:Y:S02]  /*7df0*/  @!P0 SYNCS.PHASECHK.TRANS64 P0, [R7+URZ], R4 ;  /* 0x00000004070085a7 */ /* 0x000e64000800007f */
[----:B-1----:R-:W-:Y:S05]  /*7e00*/  @!P0 BRA `(.L_x_183) ;  /* 0xfffffffc00f08947 */ /* 0x002fea000383ffff */
[----:B------:R-:W-:Y:S05]  /*7e10*/  BRA `(.L_x_201) ;  /* 0xfffffff800487947 */ /* 0x000fea000383ffff */
.L_x_184:
[----:B0-----:R0:W1:Y:S02]  /*7e20*/  SYNCS.PHASECHK.TRANS64.TRYWAIT P0, [R6+URZ], R3 ;  /* 0x00000003060075a7 */ /* 0x001064000800017f */
[----:B-1----:R-:W-:Y:S05]  /*7e30*/  @!P0 NANOSLEEP.SYNCS 0x989680 ;  /* 0x009896800000895d */ /* 0x002fea0003900000 */
[----:B------:R-:W1:Y:S02]  /*7e40*/  @!P0 SYNCS.PHASECHK.TRANS64 P0, [R6+URZ], R3 ;  /* 0x00000003060085a7 */ /* 0x000e64000800007f */
[----:B-1----:R-:W-:Y:S05]  /*7e50*/  @!P0 BRA `(.L_x_184) ;  /* 0xfffffffc00f08947 */ /* 0x002fea000383ffff */
[----:B------:R-:W-:Y:S05]  /*7e60*/  BRA `(.L_x_202) ;  /* 0xfffffff800587947 */ /* 0x000fea000383ffff */
.L_x_185:
[----:B0-----:R0:W1:Y:S02]  /*7e70*/  SYNCS.PHASECHK.TRANS64.TRYWAIT P0, [R7+URZ], R4 ;  /* 0x00000004070075a7 */ /* 0x001064000800017f */
[----:B-1----:R-:W-:Y:S05]  /*7e80*/  @!P0 NANOSLEEP.SYNCS 0x989680 ;  /* 0x009896800000895d */ /* 0x002fea0003900000 */
[----:B------:R-:W1:Y:S02]  /*7e90*/  @!P0 SYNCS.PHASECHK.TRANS64 P0, [R7+URZ], R4 ;  /* 0x00000004070085a7 */ /* 0x000e64000800007f */
[----:B-1----:R-:W-:Y:S05]  /*7ea0*/  @!P0 BRA `(.L_x_185) ;  /* 0xfffffffc00f08947 */ /* 0x002fea000383ffff */
[----:B------:R-:W-:Y:S05]  /*7eb0*/  BRA `(.L_x_203) ;  /* 0xfffffff800687947 */ /* 0x000fea000383ffff */
.L_x_186:
[----:B0-----:R0:W1:Y:S02]  /*7ec0*/  SYNCS.PHASECHK.TRANS64.TRYWAIT P0, [R6+URZ], R3 ;  /* 0x00000003060075a7 */ /* 0x001064000800017f */
[----:B-1----:R-:W-:Y:S05]  /*7ed0*/  @!P0 NANOSLEEP.SYNCS 0x989680 ;  /* 0x009896800000895d */ /* 0x002fea0003900000 */
[----:B------:R-:W1:Y:S02]  /*7ee0*/  @!P0 SYNCS.PHASECHK.TRANS64 P0, [R6+URZ], R3 ;  /* 0x00000003060085a7 */ /* 0x000e64000800007f */
[----:B-1----:R-:W-:Y:S05]  /*7ef0*/  @!P0 BRA `(.L_x_186) ;  /* 0xfffffffc00f08947 */ /* 0x002fea000383ffff */
[----:B------:R-:W-:Y:S05]  /*7f00*/  BRA `(.L_x_204) ;  /* 0xfffffff800787947 */ /* 0x000fea000383ffff */
.L_x_187:
[----:B0-----:R0:W1:Y:S02]  /*7f10*/  SYNCS.PHASECHK.TRANS64.TRYWAIT P0, [R7+URZ], R4 ;  /* 0x00000004070075a7 */ /* 0x001064000800017f */
[----:B-1----:R-:W-:Y:S05]  /*7f20*/  @!P0 NANOSLEEP.SYNCS 0x989680 ;  /* 0x009896800000895d */ /* 0x002fea0003900000 */
[----:B------:R-:W1:Y:S02]  /*7f30*/  @!P0 SYNCS.PHASECHK.TRANS64 P0, [R7+URZ], R4 ;  /* 0x00000004070085a7 */ /* 0x000e64000800007f */
[----:B-1----:R-:W-:Y:S05]  /*7f40*/  @!P0 BRA `(.L_x_187) ;  /* 0xfffffffc00f08947 */ /* 0x002fea000383ffff */
[----:B------:R-:W-:Y:S05]  /*7f50*/  BRA `(.L_x_205) ;  /* 0xfffffff800887947 */ /* 0x000fea000383ffff */
.L_x_188:
[----:B-1----:R1:W2:Y:S02]  /*7f60*/  SYNCS.PHASECHK.TRANS64.TRYWAIT P0, [R6+URZ], R3 ;  /* 0x00000003060075a7 */ /* 0x0022a4000800017f */
[----:B--2---:R-:W-:Y:S05]  /*7f70*/  @!P0 NANOSLEEP.SYNCS 0x989680 ;  /* 0x009896800000895d */ /* 0x004fea0003900000 */
[----:B------:R-:W2:Y:S02]  /*7f80*/  @!P0 SYNCS.PHASECHK.TRANS64 P0, [R6+URZ], R3 ;  /* 0x00000003060085a7 */ /* 0x000ea4000800007f */
[----:B--2---:R-:W-:Y:S05]  /*7f90*/  @!P0 BRA `(.L_x_188) ;  /* 0xfffffffc00f08947 */ /* 0x004fea000383ffff */
[----:B------:R-:W-:Y:S05]  /*7fa0*/  BRA `(.L_x_206) ;  /* 0xfffffff800907947 */ /* 0x000fea000383ffff */
.L_x_207:
[----:B------:R-:W-:-:S00]  /*7fb0*/  BRA `(.L_x_207) ;  /* 0xfffffffc00fc7947 */ /* 0x000fc0000383ffff */
[----:B------:R-:W-:-:S00]  /*7fc0*/  NOP ;  /* 0x0000000000007918 */ /* 0x000fc00000000000 */
        /* <DEDUP_REMOVED lines=11> */
.L_x_208:


//--------------------- .nv.global.init           --------------------------
	.section	.nv.global.init,"aw",@progbits
.nv.global.init:
	.type		$str$22,@object
	.size		$str$22,($str$23 - $str$22)
$str$22:
        /*0000*/ 	.byte	0x6b, 0x5f, 0x74, 0x69, 0x6c, 0x65, 0x5f, 0x63, 0x6f, 0x75, 0x6e, 0x74, 0x20, 0x3e, 0x3d, 0x20
        /*0010*/ 	.byte	0x31, 0x00
	.type		$str$23,@object
	.size		$str$23,(__unnamed_1 - $str$23)
$str$23:
        /*0012*/ 	.byte	0x2f, 0x74, 0x6d, 0x70, 0x2f, 0x63, 0x75, 0x74, 0x6c, 0x61, 0x73, 0x73, 0x5f, 0x73, 0x77, 0x65
        /*0022*/ 	.byte	0x65, 0x70, 0x5f, 0x73, 0x72, 0x63, 0x2f, 0x69, 0x6e, 0x63, 0x6c, 0x75, 0x64, 0x65, 0x2f, 0x63
        /*0032*/ 	.byte	0x75, 0x74, 0x6c, 0x61, 0x73, 0x73, 0x2f, 0x67, 0x65, 0x6d, 0x6d, 0x2f, 0x63, 0x6f, 0x6c, 0x6c
        /*0042*/ 	.byte	0x65, 0x63, 0x74, 0x69, 0x76, 0x65, 0x2f, 0x73, 0x6d, 0x39, 0x30, 0x5f, 0x6d, 0x6d, 0x61, 0x5f
        /*0052*/ 	.byte	0x74, 0x6d, 0x61, 0x5f, 0x67, 0x6d, 0x6d, 0x61, 0x5f, 0x73, 0x73, 0x5f, 0x77, 0x61, 0x72, 0x70
        /*0062*/ 	.byte	0x73, 0x70, 0x65, 0x63, 0x69, 0x61, 0x6c, 0x69, 0x7a, 0x65, 0x64, 0x2e, 0x68, 0x70, 0x70, 0x00
	.type		__unnamed_1,@object
	.size		__unnamed_1,(.L_0 - __unnamed_1)
__unnamed_1:
        /*0072*/ 	.byte	0x76, 0x6f, 0x69, 0x64, 0x20, 0x63, 0x75, 0x74, 0x6c, 0x61, 0x73, 0x73, 0x3a, 0x3a, 0x67, 0x65
        /* <DEDUP_REMOVED lines=180> */
        /*0bc2*/ 	.byte	0x00
.L_0:


//--------------------- .nv.shared._ZN7cutlass13device_kernelINS_4gemm6kernel13GemmUniversalIN4cute5tupleIJiiiiEEENS1_10collective13CollectiveMmaINS1_34MainloopSm90TmaGmmaWarpSpecializedILi9ENS5_IJNS4_1CILi1EEESB_SB_EEENS1_32KernelTmaWarpSpecializedPingpongEEENS5_IJNSA_ILi64EEENSA_ILi128EEESF_EEENS_10bfloat16_tENS5_IJlSB_lEEESI_SJ_NS4_8TiledMMAINS4_8MMA_AtomIJNS4_4SM904GMMA28MMA_64x128x16_F32BF16BF16_SSILNSN_5MajorE0ELSP_0ELNSN_7ScaleInE1ELSQ_1EEEEEENS4_6LayoutISC_NS5_IJNSA_ILi0EEESU_SU_EEEEENS5_IJNS4_10UnderscoreESX_SX_EEEEENS4_13SM90_TMA_LOADENS4_14ComposedLayoutINS4_7SwizzleILi3ELi4ELi3EEENS4_18smem_ptr_flag_bitsILi16EEENST_INS5_IJNSA_ILi8EEESF_EEENS5_IJSF_SB_EEEEEEEvNS4_8identityES10_S1A_vS1B_EENS_8epilogue10collective6detail29Sm90TmaWarpSpecializedAdapterINS1E_15DefaultEpilogueISI_SJ_SJ_NS1D_6thread17LinearCombinationISI_Li1EffLNS1I_9ScaleType4KindE0ELNS_15FloatRoundStyleE2ESI_EENS1_15EpilogueDefaultEEEEEvvEEEEvNT_6ParamsE --------------------------
	.section	.nv.shared._ZN7cutlass13device_kernelINS_4gemm6kernel13GemmUniversalIN4cute5tupleIJiiiiEEENS1_10collective13CollectiveMmaINS1_34MainloopSm90TmaGmmaWarpSpecializedILi9ENS5_IJNS4_1CILi1EEESB_SB_EEENS1_32KernelTmaWarpSpecializedPingpongEEENS5_IJNSA_ILi64EEENSA_ILi128EEESF_EEENS_10bfloat16_tENS5_IJlSB_lEEESI_SJ_NS4_8TiledMMAINS4_8MMA_AtomIJNS4_4SM904GMMA28MMA_64x128x16_F32BF16BF16_SSILNSN_5MajorE0ELSP_0ELNSN_7ScaleInE1ELSQ_1EEEEEENS4_6LayoutISC_NS5_IJNSA_ILi0EEESU_SU_EEEEENS5_IJNS4_10UnderscoreESX_SX_EEEEENS4_13SM90_TMA_LOADENS4_14ComposedLayoutINS4_7SwizzleILi3ELi4ELi3EEENS4_18smem_ptr_flag_bitsILi16EEENST_INS5_IJNSA_ILi8EEESF_EEENS5_IJSF_SB_EEEEEEEvNS4_8identityES10_S1A_vS1B_EENS_8epilogue10collective6detail29Sm90TmaWarpSpecializedAdapterINS1E_15DefaultEpilogueISI_SJ_SJ_NS1D_6thread17LinearCombinationISI_Li1EffLNS1I_9ScaleType4KindE0ELNS_15FloatRoundStyleE2ESI_EENS1_15EpilogueDefaultEEEEEvvEEEEvNT_6ParamsE,"aw",@nobits
	.sectionflags	@""
	.align	16
	.zero		1024


//--------------------- .nv.shared.reserved.0     --------------------------
	.section	.nv.shared.reserved.0,"aw",@nobits
	.weak		__nv_reservedSMEM_offset_0_alias
	.size		__nv_reservedSMEM_offset_0_alias, 0, 0
	.other		__nv_reservedSMEM_offset_0_alias,@"STO_CUDA_RESERVED_SHARED STV_DEFAULT"
__nv_reservedSMEM_offset_0_alias:
	.zero		0


//--------------------- .nv.global                --------------------------
	.section	.nv.global,"aw",@nobits
.nv.global:
	.type		_ZN40_INTERNAL_4804e2c8_4_k_cu_55a465fd_258734cute1_E,@object
	.size		_ZN40_INTERNAL_4804e2c8_4_k_cu_55a465fd_258734cute1_E,(_ZN40_INTERNAL_4804e2c8_4_k_cu_55a465fd_258734cuda3std3__45__cpo6cbeginE - _ZN40_INTERNAL_4804e2c8_4_k_cu_55a465fd_258734cute1_E)
_ZN40_INTERNAL_4804e2c8_4_k_cu_55a465fd_258734cute1_E:
	.zero		1
	.type		_ZN40_INTERNAL_4804e2c8_4_k_cu_55a465fd_258734cuda3std3__45__cpo6cbeginE,@object
	.size		_ZN40_INTERNAL_4804e2c8_4_k_cu_55a465fd_258734cuda3std3__45__cpo6cbeginE,(_ZN40_INTERNAL_4804e2c8_4_k_cu_55a465fd_258734cuda3std3__48in_placeE - _ZN40_INTERNAL_4804e2c8_4_k_cu_55a465fd_258734cuda3std3__45__cpo6cbeginE)
_ZN40_INTERNAL_4804e2c8_4_k_cu_55a465fd_258734cuda3std3__45__cpo6cbeginE:
	.zero		1
	.type		_ZN40_INTERNAL_4804e2c8_4_k_cu_55a465fd_258734cuda3std3__48in_placeE,@object
	.size		_ZN40_INTERNAL_4804e2c8_4_k_cu_55a465fd_258734cuda3std3__48in_placeE,(_ZN40_INTERNAL_4804e2c8_4_k_cu_55a465fd_258734cuda3std6ranges3__45__cpo9iter_moveE - _ZN40_INTERNAL_4804e2c8_4_k_cu_55a465fd_258734cuda3std3__48in_placeE)
_ZN40_INTERNAL_4804e2c8_4_k_cu_55a465fd_258734cuda3std3__48in_placeE:
	.zero		1
	.type		_ZN40_INTERNAL_4804e2c8_4_k_cu_55a465fd_258734cuda3std6ranges3__45__cpo9iter_moveE,@object
	.size		_ZN40_INTERNAL_4804e2c8_4_k_cu_55a465fd_258734cuda3std6ranges3__45__cpo9iter_moveE,(_ZN40_INTERNAL_4804e2c8_4_k_cu_55a465fd_258734cuda3std3__45__cpo5beginE - _ZN40_INTERNAL_4804e2c8_4_k_cu_55a465fd_258734cuda3std6ranges3__45__cpo9iter_moveE)
_ZN40_INTERNAL_4804e2c8_4_k_cu_55a465fd_258734cuda3std6ranges3__45__cpo9iter_moveE:
	.zero		1
	.type		_ZN40_INTERNAL_4804e2c8_4_k_cu_55a465fd_258734cuda3std3__45__cpo5beginE,@object
	.size		_ZN40_INTERNAL_4804e2c8_4_k_cu_55a465fd_258734cuda3std3__45__cpo5beginE,(_ZN40_INTERNAL_4804e2c8_4_k_cu_55a465fd_258734cuda3std3__442_GLOBAL__N__4804e2c8_4_k_cu_55a465fd_258736ignoreE - _ZN40_INTERNAL_4804e2c8_4_k_cu_55a465fd_258734cuda3std3__45__cpo5beginE)
_ZN40_INTERNAL_4804e2c8_4_k_cu_55a465fd_258734cuda3std3__45__cpo5beginE:
	.zero		1
	.type		_ZN40_INTERNAL_4804e2c8_4_k_cu_55a465fd_258734cuda3std3__442_GLOBAL__N__4804e2c8_4_k_cu_55a465fd_258736ignoreE,@object
	.size		_ZN40_INTERNAL_4804e2c8_4_k_cu_55a465fd_258734cuda3std3__442_GLOBAL__N__4804e2c8_4_k_cu_55a465fd_258736ignoreE,(_ZN40_INTERNAL_4804e2c8_4_k_cu_55a465fd_258734cute7productE - _ZN40_INTERNAL_4804e2c8_4_k_cu_55a465fd_258734cuda3std3__442_GLOBAL__N__4804e2c8_4_k_cu_55a465fd_258736ignoreE)
_ZN40_INTERNAL_4804e2c8_4_k_cu_55a465fd_258734cuda3std3__442_GLOBAL__N__4804e2c8_4_k_cu_55a465fd_258736ignoreE:
	.zero		1
	.type		_ZN40_INTERNAL_4804e2c8_4_k_cu_55a465fd_258734cute7productE,@object
	.size		_ZN40_INTERNAL_4804e2c8_4_k_cu_55a465fd_258734cute7productE,(_ZN40_INTERNAL_4804e2c8_4_k_cu_55a465fd_258734cuda3std3__45__cpo3endE - _ZN40_INTERNAL_4804e2c8_4_k_cu_55a465fd_258734cute7productE)
_ZN40_INTERNAL_4804e2c8_4_k_cu_55a465fd_258734cute7productE:
	.zero		1
	.type		_ZN40_INTERNAL_4804e2c8_4_k_cu_55a465fd_258734cuda3std3__45__cpo3endE,@object
	.size		_ZN40_INTERNAL_4804e2c8_4_k_cu_55a465fd_258734cuda3std3__45__cpo3endE,(_ZN40_INTERNAL_4804e2c8_4_k_cu_55a465fd_258734cuda3std3__419piecewise_constructE - _ZN40_INTERNAL_4804e2c8_4_k_cu_55a465fd_258734cuda3std3__45__cpo3endE)
_ZN40_INTERNAL_4804e2c8_4_k_cu_55a465fd_258734cuda3std3__45__cpo3endE:
	.zero		1
	.type		_ZN40_INTERNAL_4804e2c8_4_k_cu_55a465fd_258734cuda3std3__419piecewise_constructE,@object
	.size		_ZN40_INTERNAL_4804e2c8_4_k_cu_55a465fd_258734cuda3std3__419piecewise_constructE,(_ZN40_INTERNAL_4804e2c8_4_k_cu_55a465fd_258734cuda3std3__45__cpo4cendE - _ZN40_INTERNAL_4804e2c8_4_k_cu_55a465fd_258734cuda3std3__419piecewise_constructE)
_ZN40_INTERNAL_4804e2c8_4_k_cu_55a465fd_258734cuda3std3__419piecewise_constructE:
	.zero		1
	.type		_ZN40_INTERNAL_4804e2c8_4_k_cu_55a465fd_258734cuda3std3__45__cpo4cendE,@object
	.size		_ZN40_INTERNAL_4804e2c8_4_k_cu_55a465fd_258734cuda3std3__45__cpo4cendE,(_ZN40_INTERNAL_4804e2c8_4_k_cu_55a465fd_258734cuda3std6ranges3__45__cpo4swapE - _ZN40_INTERNAL_4804e2c8_4_k_cu_55a465fd_258734cuda3std3__45__cpo4cendE)
_ZN40_INTERNAL_4804e2c8_4_k_cu_55a465fd_258734cuda3std3__45__cpo4cendE:
	.zero		1
	.type		_ZN40_INTERNAL_4804e2c8_4_k_cu_55a465fd_258734cuda3std6ranges3__45__cpo4swapE,@object
	.size		_ZN40_INTERNAL_4804e2c8_4_k_cu_55a465fd_258734cuda3std6ranges3__45__cpo4swapE,(.L_8 - _ZN40_INTERNAL_4804e2c8_4_k_cu_55a465fd_258734cuda3std6ranges3__45__cpo4swapE)
_ZN40_INTERNAL_4804e2c8_4_k_cu_55a465fd_258734cuda3std6ranges3__45__cpo4swapE:
	.zero		1
.L_8:


//--------------------- .nv.constant0._ZN7cutlass13device_kernelINS_4gemm6kernel13GemmUniversalIN4cute5tupleIJiiiiEEENS1_10collective13CollectiveMmaINS1_34MainloopSm90TmaGmmaWarpSpecializedILi9ENS5_IJNS4_1CILi1EEESB_SB_EEENS1_32KernelTmaWarpSpecializedPingpongEEENS5_IJNSA_ILi64EEENSA_ILi128EEESF_EEENS_10bfloat16_tENS5_IJlSB_lEEESI_SJ_NS4_8TiledMMAINS4_8MMA_AtomIJNS4_4SM904GMMA28MMA_64x128x16_F32BF16BF16_SSILNSN_5MajorE0ELSP_0ELNSN_7ScaleInE1ELSQ_1EEEEEENS4_6LayoutISC_NS5_IJNSA_ILi0EEESU_SU_EEEEENS5_IJNS4_10UnderscoreESX_SX_EEEEENS4_13SM90_TMA_LOADENS4_14ComposedLayoutINS4_7SwizzleILi3ELi4ELi3EEENS4_18smem_ptr_flag_bitsILi16EEENST_INS5_IJNSA_ILi8EEESF_EEENS5_IJSF_SB_EEEEEEEvNS4_8identityES10_S1A_vS1B_EENS_8epilogue10collective6detail29Sm90TmaWarpSpecializedAdapterINS1E_15DefaultEpilogueISI_SJ_SJ_NS1D_6thread17LinearCombinationISI_Li1EffLNS1I_9ScaleType4KindE0ELNS_15FloatRoundStyleE2ESI_EENS1_15EpilogueDefaultEEEEEvvEEEEvNT_6ParamsE --------------------------
	.section	.nv.constant0._ZN7cutlass13device_kernelINS_4gemm6kernel13GemmUniversalIN4cute5tupleIJiiiiEEENS1_10collective13CollectiveMmaINS1_34MainloopSm90TmaGmmaWarpSpecializedILi9ENS5_IJNS4_1CILi1EEESB_SB_EEENS1_32KernelTmaWarpSpecializedPingpongEEENS5_IJNSA_ILi64EEENSA_ILi128EEESF_EEENS_10bfloat16_tENS5_IJlSB_lEEESI_SJ_NS4_8TiledMMAINS4_8MMA_AtomIJNS4_4SM904GMMA28MMA_64x128x16_F32BF16BF16_SSILNSN_5MajorE0ELSP_0ELNSN_7ScaleInE1ELSQ_1EEEEEENS4_6LayoutISC_NS5_IJNSA_ILi0EEESU_SU_EEEEENS5_IJNS4_10UnderscoreESX_SX_EEEEENS4_13SM90_TMA_LOADENS4_14ComposedLayoutINS4_7SwizzleILi3ELi4ELi3EEENS4_18smem_ptr_flag_bitsILi16EEENST_INS5_IJNSA_ILi8EEESF_EEENS5_IJSF_SB_EEEEEEEvNS4_8identityES10_S1A_vS1B_EENS_8epilogue10collective6detail29Sm90TmaWarpSpecializedAdapterINS1E_15DefaultEpilogueISI_SJ_SJ_NS1D_6thread17LinearCombinationISI_Li1EffLNS1I_9ScaleType4KindE0ELNS_15FloatRoundStyleE2ESI_EENS1_15EpilogueDefaultEEEEEvvEEEEvNT_6ParamsE,"a",@progbits
	.sectionflags	@""
	.align	4
.nv.constant0._ZN7cutlass13device_kernelINS_4gemm6kernel13GemmUniversalIN4cute5tupleIJiiiiEEENS1_10collective13CollectiveMmaINS1_34MainloopSm90TmaGmmaWarpSpecializedILi9ENS5_IJNS4_1CILi1EEESB_SB_EEENS1_32KernelTmaWarpSpecializedPingpongEEENS5_IJNSA_ILi64EEENSA_ILi128EEESF_EEENS_10bfloat16_tENS5_IJlSB_lEEESI_SJ_NS4_8TiledMMAINS4_8MMA_AtomIJNS4_4SM904GMMA28MMA_64x128x16_F32BF16BF16_SSILNSN_5MajorE0ELSP_0ELNSN_7ScaleInE1ELSQ_1EEEEEENS4_6LayoutISC_NS5_IJNSA_ILi0EEESU_SU_EEEEENS5_IJNS4_10UnderscoreESX_SX_EEEEENS4_13SM90_TMA_LOADENS4_14ComposedLayoutINS4_7SwizzleILi3ELi4ELi3EEENS4_18smem_ptr_flag_bitsILi16EEENST_INS5_IJNSA_ILi8EEESF_EEENS5_IJSF_SB_EEEEEEEvNS4_8identityES10_S1A_vS1B_EENS_8epilogue10collective6detail29Sm90TmaWarpSpecializedAdapterINS1E_15DefaultEpilogueISI_SJ_SJ_NS1D_6thread17LinearCombinationISI_Li1EffLNS1I_9ScaleType4KindE0ELNS_15FloatRoundStyleE2ESI_EENS1_15EpilogueDefaultEEEEEvvEEEEvNT_6ParamsE:
	.zero		1664


//--------------------- SYMBOLS --------------------------

	.type		.nv.reservedSmem.offset0,@object
	.size		.nv.reservedSmem.offset0,0x4
	.type		__assertfail,@function
